//
// Generated by NVIDIA NVVM Compiler
//
// Compiler Build ID: CL-36424714
// Cuda compilation tools, release 13.0, V13.0.88
// Based on NVVM 20.0.0
//

.version 9.0
.target sm_100
.address_size 64

	// .globl	_Z20softmax_naive_kernelPfS_ii

.visible .entry _Z20softmax_naive_kernelPfS_ii(
	.param .u64 .ptr .align 1 _Z20softmax_naive_kernelPfS_ii_param_0,
	.param .u64 .ptr .align 1 _Z20softmax_naive_kernelPfS_ii_param_1,
	.param .u32 _Z20softmax_naive_kernelPfS_ii_param_2,
	.param .u32 _Z20softmax_naive_kernelPfS_ii_param_3
)
{
	.reg .pred 	%p<58>;
	.reg .b32 	%r<130>;
	.reg .b32 	%f<494>;
	.reg .b64 	%rd<65>;

	ld.param.u64 	%rd20, [_Z20softmax_naive_kernelPfS_ii_param_0];
	ld.param.u64 	%rd21, [_Z20softmax_naive_kernelPfS_ii_param_1];
	ld.param.u32 	%r43, [_Z20softmax_naive_kernelPfS_ii_param_2];
	ld.param.u32 	%r42, [_Z20softmax_naive_kernelPfS_ii_param_3];
	cvta.to.global.u64 	%rd1, %rd21;
	mov.u32 	%r44, %ctaid.x;
	mov.u32 	%r45, %ntid.x;
	mov.u32 	%r46, %tid.x;
	mad.lo.s32 	%r1, %r44, %r45, %r46;
	setp.ge.s32 	%p1, %r1, %r43;
	@%p1 bra 	$L__BB0_39;
	cvta.to.global.u64 	%rd2, %rd20;
	mul.lo.s32 	%r47, %r42, %r1;
	cvt.s64.s32 	%rd3, %r47;
	mul.wide.s32 	%rd22, %r47, 4;
	add.s64 	%rd4, %rd2, %rd22;
	ld.global.f32 	%f484, [%rd4];
	setp.lt.s32 	%p2, %r42, 2;
	@%p2 bra 	$L__BB0_15;
	add.s32 	%r2, %r42, -1;
	add.s32 	%r49, %r42, -2;
	and.b32  	%r3, %r2, 15;
	setp.lt.u32 	%p3, %r49, 15;
	mov.b32 	%r117, 1;
	@%p3 bra 	$L__BB0_6;
	and.b32  	%r51, %r2, -16;
	neg.s32 	%r121, %r51;
	shl.b64 	%rd23, %rd3, 2;
	add.s64 	%rd24, %rd23, %rd2;
	add.s64 	%rd61, %rd24, 32;
	mov.b32 	%r120, 0;
$L__BB0_4:
	.pragma "nounroll";
	ld.global.f32 	%f28, [%rd61+-28];
	setp.gt.f32 	%p4, %f28, %f484;
	selp.f32 	%f29, %f28, %f484, %p4;
	ld.global.f32 	%f30, [%rd61+-24];
	setp.gt.f32 	%p5, %f30, %f29;
	selp.f32 	%f31, %f30, %f29, %p5;
	ld.global.f32 	%f32, [%rd61+-20];
	setp.gt.f32 	%p6, %f32, %f31;
	selp.f32 	%f33, %f32, %f31, %p6;
	ld.global.f32 	%f34, [%rd61+-16];
	setp.gt.f32 	%p7, %f34, %f33;
	selp.f32 	%f35, %f34, %f33, %p7;
	ld.global.f32 	%f36, [%rd61+-12];
	setp.gt.f32 	%p8, %f36, %f35;
	selp.f32 	%f37, %f36, %f35, %p8;
	ld.global.f32 	%f38, [%rd61+-8];
	setp.gt.f32 	%p9, %f38, %f37;
	selp.f32 	%f39, %f38, %f37, %p9;
	ld.global.f32 	%f40, [%rd61+-4];
	setp.gt.f32 	%p10, %f40, %f39;
	selp.f32 	%f41, %f40, %f39, %p10;
	ld.global.f32 	%f42, [%rd61];
	setp.gt.f32 	%p11, %f42, %f41;
	selp.f32 	%f43, %f42, %f41, %p11;
	ld.global.f32 	%f44, [%rd61+4];
	setp.gt.f32 	%p12, %f44, %f43;
	selp.f32 	%f45, %f44, %f43, %p12;
	ld.global.f32 	%f46, [%rd61+8];
	setp.gt.f32 	%p13, %f46, %f45;
	selp.f32 	%f47, %f46, %f45, %p13;
	ld.global.f32 	%f48, [%rd61+12];
	setp.gt.f32 	%p14, %f48, %f47;
	selp.f32 	%f49, %f48, %f47, %p14;
	ld.global.f32 	%f50, [%rd61+16];
	setp.gt.f32 	%p15, %f50, %f49;
	selp.f32 	%f51, %f50, %f49, %p15;
	ld.global.f32 	%f52, [%rd61+20];
	setp.gt.f32 	%p16, %f52, %f51;
	selp.f32 	%f53, %f52, %f51, %p16;
	ld.global.f32 	%f54, [%rd61+24];
	setp.gt.f32 	%p17, %f54, %f53;
	selp.f32 	%f55, %f54, %f53, %p17;
	ld.global.f32 	%f56, [%rd61+28];
	setp.gt.f32 	%p18, %f56, %f55;
	selp.f32 	%f57, %f56, %f55, %p18;
	ld.global.f32 	%f58, [%rd61+32];
	setp.gt.f32 	%p19, %f58, %f57;
	selp.f32 	%f484, %f58, %f57, %p19;
	add.s32 	%r121, %r121, 16;
	add.s32 	%r120, %r120, 16;
	add.s64 	%rd61, %rd61, 64;
	setp.eq.s32 	%p20, %r121, 0;
	@%p20 bra 	$L__BB0_5;
	bra.uni 	$L__BB0_4;
$L__BB0_5:
	add.s32 	%r117, %r120, 1;
$L__BB0_6:
	setp.eq.s32 	%p21, %r3, 0;
	@%p21 bra 	$L__BB0_15;
	and.b32  	%r7, %r2, 7;
	setp.lt.u32 	%p22, %r3, 8;
	@%p22 bra 	$L__BB0_9;
	mul.wide.u32 	%rd25, %r117, 4;
	add.s64 	%rd26, %rd4, %rd25;
	ld.global.f32 	%f60, [%rd26];
	setp.gt.f32 	%p23, %f60, %f484;
	selp.f32 	%f61, %f60, %f484, %p23;
	ld.global.f32 	%f62, [%rd26+4];
	setp.gt.f32 	%p24, %f62, %f61;
	selp.f32 	%f63, %f62, %f61, %p24;
	ld.global.f32 	%f64, [%rd26+8];
	setp.gt.f32 	%p25, %f64, %f63;
	selp.f32 	%f65, %f64, %f63, %p25;
	ld.global.f32 	%f66, [%rd26+12];
	setp.gt.f32 	%p26, %f66, %f65;
	selp.f32 	%f67, %f66, %f65, %p26;
	ld.global.f32 	%f68, [%rd26+16];
	setp.gt.f32 	%p27, %f68, %f67;
	selp.f32 	%f69, %f68, %f67, %p27;
	ld.global.f32 	%f70, [%rd26+20];
	setp.gt.f32 	%p28, %f70, %f69;
	selp.f32 	%f71, %f70, %f69, %p28;
	ld.global.f32 	%f72, [%rd26+24];
	setp.gt.f32 	%p29, %f72, %f71;
	selp.f32 	%f73, %f72, %f71, %p29;
	ld.global.f32 	%f74, [%rd26+28];
	setp.gt.f32 	%p30, %f74, %f73;
	selp.f32 	%f484, %f74, %f73, %p30;
	add.s32 	%r117, %r117, 8;
$L__BB0_9:
	setp.eq.s32 	%p31, %r7, 0;
	@%p31 bra 	$L__BB0_15;
	and.b32  	%r10, %r2, 3;
	setp.lt.u32 	%p32, %r7, 4;
	@%p32 bra 	$L__BB0_12;
	mul.wide.u32 	%rd27, %r117, 4;
	add.s64 	%rd28, %rd4, %rd27;
	ld.global.f32 	%f76, [%rd28];
	setp.gt.f32 	%p33, %f76, %f484;
	selp.f32 	%f77, %f76, %f484, %p33;
	ld.global.f32 	%f78, [%rd28+4];
	setp.gt.f32 	%p34, %f78, %f77;
	selp.f32 	%f79, %f78, %f77, %p34;
	ld.global.f32 	%f80, [%rd28+8];
	setp.gt.f32 	%p35, %f80, %f79;
	selp.f32 	%f81, %f80, %f79, %p35;
	ld.global.f32 	%f82, [%rd28+12];
	setp.gt.f32 	%p36, %f82, %f81;
	selp.f32 	%f484, %f82, %f81, %p36;
	add.s32 	%r117, %r117, 4;
$L__BB0_12:
	setp.eq.s32 	%p37, %r10, 0;
	@%p37 bra 	$L__BB0_15;
	shl.b64 	%rd29, %rd3, 2;
	mul.wide.u32 	%rd30, %r117, 4;
	add.s64 	%rd31, %rd29, %rd30;
	add.s64 	%rd60, %rd2, %rd31;
	neg.s32 	%r119, %r10;
$L__BB0_14:
	.pragma "nounroll";
	ld.global.f32 	%f83, [%rd60];
	setp.gt.f32 	%p38, %f83, %f484;
	selp.f32 	%f484, %f83, %f484, %p38;
	add.s64 	%rd60, %rd60, 4;
	add.s32 	%r119, %r119, 1;
	setp.ne.s32 	%p39, %r119, 0;
	@%p39 bra 	$L__BB0_14;
$L__BB0_15:
	setp.lt.s32 	%p40, %r42, 1;
	mov.f32 	%f492, 0f00000000;
	@%p40 bra 	$L__BB0_27;
	and.b32  	%r16, %r42, 7;
	setp.lt.u32 	%p41, %r42, 8;
	mov.f32 	%f492, 0f00000000;
	mov.b32 	%r122, 0;
	@%p41 bra 	$L__BB0_19;
	and.b32  	%r122, %r42, 2147483640;
	neg.s32 	%r125, %r122;
	shl.b64 	%rd32, %rd3, 2;
	add.s64 	%rd33, %rd32, %rd2;
	add.s64 	%rd62, %rd33, 16;
	mov.f32 	%f492, 0f00000000;
$L__BB0_18:
	.pragma "nounroll";
	ld.global.f32 	%f88, [%rd62+-16];
	sub.f32 	%f89, %f88, %f484;
	fma.rn.f32 	%f90, %f89, 0f3BBB989D, 0f3F000000;
	cvt.sat.f32.f32 	%f91, %f90;
	mov.f32 	%f92, 0f4B400001;
	mov.f32 	%f93, 0f437C0000;
	fma.rm.f32 	%f94, %f91, %f93, %f92;
	add.f32 	%f95, %f94, 0fCB40007F;
	neg.f32 	%f96, %f95;
	fma.rn.f32 	%f97, %f89, 0f3FB8AA3B, %f96;
	fma.rn.f32 	%f98, %f89, 0f32A57060, %f97;
	mov.b32 	%r53, %f94;
	shl.b32 	%r54, %r53, 23;
	mov.b32 	%f99, %r54;
	ex2.approx.ftz.f32 	%f100, %f98;
	fma.rn.f32 	%f101, %f100, %f99, %f492;
	ld.global.f32 	%f102, [%rd62+-12];
	sub.f32 	%f103, %f102, %f484;
	fma.rn.f32 	%f104, %f103, 0f3BBB989D, 0f3F000000;
	cvt.sat.f32.f32 	%f105, %f104;
	fma.rm.f32 	%f106, %f105, %f93, %f92;
	add.f32 	%f107, %f106, 0fCB40007F;
	neg.f32 	%f108, %f107;
	fma.rn.f32 	%f109, %f103, 0f3FB8AA3B, %f108;
	fma.rn.f32 	%f110, %f103, 0f32A57060, %f109;
	mov.b32 	%r55, %f106;
	shl.b32 	%r56, %r55, 23;
	mov.b32 	%f111, %r56;
	ex2.approx.ftz.f32 	%f112, %f110;
	fma.rn.f32 	%f113, %f112, %f111, %f101;
	ld.global.f32 	%f114, [%rd62+-8];
	sub.f32 	%f115, %f114, %f484;
	fma.rn.f32 	%f116, %f115, 0f3BBB989D, 0f3F000000;
	cvt.sat.f32.f32 	%f117, %f116;
	fma.rm.f32 	%f118, %f117, %f93, %f92;
	add.f32 	%f119, %f118, 0fCB40007F;
	neg.f32 	%f120, %f119;
	fma.rn.f32 	%f121, %f115, 0f3FB8AA3B, %f120;
	fma.rn.f32 	%f122, %f115, 0f32A57060, %f121;
	mov.b32 	%r57, %f118;
	shl.b32 	%r58, %r57, 23;
	mov.b32 	%f123, %r58;
	ex2.approx.ftz.f32 	%f124, %f122;
	fma.rn.f32 	%f125, %f124, %f123, %f113;
	ld.global.f32 	%f126, [%rd62+-4];
	sub.f32 	%f127, %f126, %f484;
	fma.rn.f32 	%f128, %f127, 0f3BBB989D, 0f3F000000;
	cvt.sat.f32.f32 	%f129, %f128;
	fma.rm.f32 	%f130, %f129, %f93, %f92;
	add.f32 	%f131, %f130, 0fCB40007F;
	neg.f32 	%f132, %f131;
	fma.rn.f32 	%f133, %f127, 0f3FB8AA3B, %f132;
	fma.rn.f32 	%f134, %f127, 0f32A57060, %f133;
	mov.b32 	%r59, %f130;
	shl.b32 	%r60, %r59, 23;
	mov.b32 	%f135, %r60;
	ex2.approx.ftz.f32 	%f136, %f134;
	fma.rn.f32 	%f137, %f136, %f135, %f125;
	ld.global.f32 	%f138, [%rd62];
	sub.f32 	%f139, %f138, %f484;
	fma.rn.f32 	%f140, %f139, 0f3BBB989D, 0f3F000000;
	cvt.sat.f32.f32 	%f141, %f140;
	fma.rm.f32 	%f142, %f141, %f93, %f92;
	add.f32 	%f143, %f142, 0fCB40007F;
	neg.f32 	%f144, %f143;
	fma.rn.f32 	%f145, %f139, 0f3FB8AA3B, %f144;
	fma.rn.f32 	%f146, %f139, 0f32A57060, %f145;
	mov.b32 	%r61, %f142;
	shl.b32 	%r62, %r61, 23;
	mov.b32 	%f147, %r62;
	ex2.approx.ftz.f32 	%f148, %f146;
	fma.rn.f32 	%f149, %f148, %f147, %f137;
	ld.global.f32 	%f150, [%rd62+4];
	sub.f32 	%f151, %f150, %f484;
	fma.rn.f32 	%f152, %f151, 0f3BBB989D, 0f3F000000;
	cvt.sat.f32.f32 	%f153, %f152;
	fma.rm.f32 	%f154, %f153, %f93, %f92;
	add.f32 	%f155, %f154, 0fCB40007F;
	neg.f32 	%f156, %f155;
	fma.rn.f32 	%f157, %f151, 0f3FB8AA3B, %f156;
	fma.rn.f32 	%f158, %f151, 0f32A57060, %f157;
	mov.b32 	%r63, %f154;
	shl.b32 	%r64, %r63, 23;
	mov.b32 	%f159, %r64;
	ex2.approx.ftz.f32 	%f160, %f158;
	fma.rn.f32 	%f161, %f160, %f159, %f149;
	ld.global.f32 	%f162, [%rd62+8];
	sub.f32 	%f163, %f162, %f484;
	fma.rn.f32 	%f164, %f163, 0f3BBB989D, 0f3F000000;
	cvt.sat.f32.f32 	%f165, %f164;
	fma.rm.f32 	%f166, %f165, %f93, %f92;
	add.f32 	%f167, %f166, 0fCB40007F;
	neg.f32 	%f168, %f167;
	fma.rn.f32 	%f169, %f163, 0f3FB8AA3B, %f168;
	fma.rn.f32 	%f170, %f163, 0f32A57060, %f169;
	mov.b32 	%r65, %f166;
	shl.b32 	%r66, %r65, 23;
	mov.b32 	%f171, %r66;
	ex2.approx.ftz.f32 	%f172, %f170;
	fma.rn.f32 	%f173, %f172, %f171, %f161;
	ld.global.f32 	%f174, [%rd62+12];
	sub.f32 	%f175, %f174, %f484;
	fma.rn.f32 	%f176, %f175, 0f3BBB989D, 0f3F000000;
	cvt.sat.f32.f32 	%f177, %f176;
	fma.rm.f32 	%f178, %f177, %f93, %f92;
	add.f32 	%f179, %f178, 0fCB40007F;
	neg.f32 	%f180, %f179;
	fma.rn.f32 	%f181, %f175, 0f3FB8AA3B, %f180;
	fma.rn.f32 	%f182, %f175, 0f32A57060, %f181;
	mov.b32 	%r67, %f178;
	shl.b32 	%r68, %r67, 23;
	mov.b32 	%f183, %r68;
	ex2.approx.ftz.f32 	%f184, %f182;
	fma.rn.f32 	%f492, %f184, %f183, %f173;
	add.s32 	%r125, %r125, 8;
	add.s64 	%rd62, %rd62, 32;
	setp.eq.s32 	%p42, %r125, 0;
	@%p42 bra 	$L__BB0_19;
	bra.uni 	$L__BB0_18;
$L__BB0_19:
	setp.eq.s32 	%p43, %r16, 0;
	@%p43 bra 	$L__BB0_27;
	and.b32  	%r24, %r42, 3;
	setp.lt.u32 	%p44, %r16, 4;
	@%p44 bra 	$L__BB0_22;
	mul.wide.u32 	%rd34, %r122, 4;
	add.s64 	%rd35, %rd4, %rd34;
	ld.global.f32 	%f186, [%rd35];
	sub.f32 	%f187, %f186, %f484;
	fma.rn.f32 	%f188, %f187, 0f3BBB989D, 0f3F000000;
	cvt.sat.f32.f32 	%f189, %f188;
	mov.f32 	%f190, 0f4B400001;
	mov.f32 	%f191, 0f437C0000;
	fma.rm.f32 	%f192, %f189, %f191, %f190;
	add.f32 	%f193, %f192, 0fCB40007F;
	neg.f32 	%f194, %f193;
	fma.rn.f32 	%f195, %f187, 0f3FB8AA3B, %f194;
	fma.rn.f32 	%f196, %f187, 0f32A57060, %f195;
	mov.b32 	%r69, %f192;
	shl.b32 	%r70, %r69, 23;
	mov.b32 	%f197, %r70;
	ex2.approx.ftz.f32 	%f198, %f196;
	fma.rn.f32 	%f199, %f198, %f197, %f492;
	ld.global.f32 	%f200, [%rd35+4];
	sub.f32 	%f201, %f200, %f484;
	fma.rn.f32 	%f202, %f201, 0f3BBB989D, 0f3F000000;
	cvt.sat.f32.f32 	%f203, %f202;
	fma.rm.f32 	%f204, %f203, %f191, %f190;
	add.f32 	%f205, %f204, 0fCB40007F;
	neg.f32 	%f206, %f205;
	fma.rn.f32 	%f207, %f201, 0f3FB8AA3B, %f206;
	fma.rn.f32 	%f208, %f201, 0f32A57060, %f207;
	mov.b32 	%r71, %f204;
	shl.b32 	%r72, %r71, 23;
	mov.b32 	%f209, %r72;
	ex2.approx.ftz.f32 	%f210, %f208;
	fma.rn.f32 	%f211, %f210, %f209, %f199;
	ld.global.f32 	%f212, [%rd35+8];
	sub.f32 	%f213, %f212, %f484;
	fma.rn.f32 	%f214, %f213, 0f3BBB989D, 0f3F000000;
	cvt.sat.f32.f32 	%f215, %f214;
	fma.rm.f32 	%f216, %f215, %f191, %f190;
	add.f32 	%f217, %f216, 0fCB40007F;
	neg.f32 	%f218, %f217;
	fma.rn.f32 	%f219, %f213, 0f3FB8AA3B, %f218;
	fma.rn.f32 	%f220, %f213, 0f32A57060, %f219;
	mov.b32 	%r73, %f216;
	shl.b32 	%r74, %r73, 23;
	mov.b32 	%f221, %r74;
	ex2.approx.ftz.f32 	%f222, %f220;
	fma.rn.f32 	%f223, %f222, %f221, %f211;
	ld.global.f32 	%f224, [%rd35+12];
	sub.f32 	%f225, %f224, %f484;
	fma.rn.f32 	%f226, %f225, 0f3BBB989D, 0f3F000000;
	cvt.sat.f32.f32 	%f227, %f226;
	fma.rm.f32 	%f228, %f227, %f191, %f190;
	add.f32 	%f229, %f228, 0fCB40007F;
	neg.f32 	%f230, %f229;
	fma.rn.f32 	%f231, %f225, 0f3FB8AA3B, %f230;
	fma.rn.f32 	%f232, %f225, 0f32A57060, %f231;
	mov.b32 	%r75, %f228;
	shl.b32 	%r76, %r75, 23;
	mov.b32 	%f233, %r76;
	ex2.approx.ftz.f32 	%f234, %f232;
	fma.rn.f32 	%f492, %f234, %f233, %f223;
	add.s32 	%r122, %r122, 4;
$L__BB0_22:
	setp.eq.s32 	%p45, %r24, 0;
	@%p45 bra 	$L__BB0_27;
	setp.eq.s32 	%p46, %r24, 1;
	@%p46 bra 	$L__BB0_25;
	mul.wide.u32 	%rd36, %r122, 4;
	add.s64 	%rd37, %rd4, %rd36;
	ld.global.f32 	%f236, [%rd37];
	sub.f32 	%f237, %f236, %f484;
	fma.rn.f32 	%f238, %f237, 0f3BBB989D, 0f3F000000;
	cvt.sat.f32.f32 	%f239, %f238;
	mov.f32 	%f240, 0f4B400001;
	mov.f32 	%f241, 0f437C0000;
	fma.rm.f32 	%f242, %f239, %f241, %f240;
	add.f32 	%f243, %f242, 0fCB40007F;
	neg.f32 	%f244, %f243;
	fma.rn.f32 	%f245, %f237, 0f3FB8AA3B, %f244;
	fma.rn.f32 	%f246, %f237, 0f32A57060, %f245;
	mov.b32 	%r77, %f242;
	shl.b32 	%r78, %r77, 23;
	mov.b32 	%f247, %r78;
	ex2.approx.ftz.f32 	%f248, %f246;
	fma.rn.f32 	%f249, %f248, %f247, %f492;
	ld.global.f32 	%f250, [%rd37+4];
	sub.f32 	%f251, %f250, %f484;
	fma.rn.f32 	%f252, %f251, 0f3BBB989D, 0f3F000000;
	cvt.sat.f32.f32 	%f253, %f252;
	fma.rm.f32 	%f254, %f253, %f241, %f240;
	add.f32 	%f255, %f254, 0fCB40007F;
	neg.f32 	%f256, %f255;
	fma.rn.f32 	%f257, %f251, 0f3FB8AA3B, %f256;
	fma.rn.f32 	%f258, %f251, 0f32A57060, %f257;
	mov.b32 	%r79, %f254;
	shl.b32 	%r80, %r79, 23;
	mov.b32 	%f259, %r80;
	ex2.approx.ftz.f32 	%f260, %f258;
	fma.rn.f32 	%f492, %f260, %f259, %f249;
	add.s32 	%r122, %r122, 2;
$L__BB0_25:
	and.b32  	%r81, %r42, 1;
	setp.eq.b32 	%p47, %r81, 1;
	not.pred 	%p48, %p47;
	@%p48 bra 	$L__BB0_27;
	mul.wide.u32 	%rd38, %r122, 4;
	add.s64 	%rd39, %rd4, %rd38;
	ld.global.f32 	%f261, [%rd39];
	sub.f32 	%f262, %f261, %f484;
	fma.rn.f32 	%f263, %f262, 0f3BBB989D, 0f3F000000;
	cvt.sat.f32.f32 	%f264, %f263;
	mov.f32 	%f265, 0f4B400001;
	mov.f32 	%f266, 0f437C0000;
	fma.rm.f32 	%f267, %f264, %f266, %f265;
	add.f32 	%f268, %f267, 0fCB40007F;
	neg.f32 	%f269, %f268;
	fma.rn.f32 	%f270, %f262, 0f3FB8AA3B, %f269;
	fma.rn.f32 	%f271, %f262, 0f32A57060, %f270;
	mov.b32 	%r82, %f267;
	shl.b32 	%r83, %r82, 23;
	mov.b32 	%f272, %r83;
	ex2.approx.ftz.f32 	%f273, %f271;
	fma.rn.f32 	%f492, %f273, %f272, %f492;
$L__BB0_27:
	setp.lt.s32 	%p49, %r42, 1;
	@%p49 bra 	$L__BB0_39;
	and.b32  	%r29, %r42, 7;
	setp.lt.u32 	%p50, %r42, 8;
	mov.b32 	%r127, 0;
	@%p50 bra 	$L__BB0_31;
	and.b32  	%r127, %r42, 2147483640;
	neg.s32 	%r126, %r127;
	shl.b64 	%rd40, %rd3, 2;
	add.s64 	%rd41, %rd40, 16;
	add.s64 	%rd64, %rd2, %rd41;
	add.s64 	%rd63, %rd1, %rd41;
$L__BB0_30:
	.pragma "nounroll";
	ld.global.f32 	%f274, [%rd64+-16];
	sub.f32 	%f275, %f274, %f484;
	fma.rn.f32 	%f276, %f275, 0f3BBB989D, 0f3F000000;
	cvt.sat.f32.f32 	%f277, %f276;
	mov.f32 	%f278, 0f4B400001;
	mov.f32 	%f279, 0f437C0000;
	fma.rm.f32 	%f280, %f277, %f279, %f278;
	add.f32 	%f281, %f280, 0fCB40007F;
	neg.f32 	%f282, %f281;
	fma.rn.f32 	%f283, %f275, 0f3FB8AA3B, %f282;
	fma.rn.f32 	%f284, %f275, 0f32A57060, %f283;
	mov.b32 	%r85, %f280;
	shl.b32 	%r86, %r85, 23;
	mov.b32 	%f285, %r86;
	ex2.approx.ftz.f32 	%f286, %f284;
	mul.f32 	%f287, %f286, %f285;
	div.rn.f32 	%f288, %f287, %f492;
	st.global.f32 	[%rd63+-16], %f288;
	ld.global.f32 	%f289, [%rd64+-12];
	sub.f32 	%f290, %f289, %f484;
	fma.rn.f32 	%f291, %f290, 0f3BBB989D, 0f3F000000;
	cvt.sat.f32.f32 	%f292, %f291;
	fma.rm.f32 	%f293, %f292, %f279, %f278;
	add.f32 	%f294, %f293, 0fCB40007F;
	neg.f32 	%f295, %f294;
	fma.rn.f32 	%f296, %f290, 0f3FB8AA3B, %f295;
	fma.rn.f32 	%f297, %f290, 0f32A57060, %f296;
	mov.b32 	%r87, %f293;
	shl.b32 	%r88, %r87, 23;
	mov.b32 	%f298, %r88;
	ex2.approx.ftz.f32 	%f299, %f297;
	mul.f32 	%f300, %f299, %f298;
	div.rn.f32 	%f301, %f300, %f492;
	st.global.f32 	[%rd63+-12], %f301;
	ld.global.f32 	%f302, [%rd64+-8];
	sub.f32 	%f303, %f302, %f484;
	fma.rn.f32 	%f304, %f303, 0f3BBB989D, 0f3F000000;
	cvt.sat.f32.f32 	%f305, %f304;
	fma.rm.f32 	%f306, %f305, %f279, %f278;
	add.f32 	%f307, %f306, 0fCB40007F;
	neg.f32 	%f308, %f307;
	fma.rn.f32 	%f309, %f303, 0f3FB8AA3B, %f308;
	fma.rn.f32 	%f310, %f303, 0f32A57060, %f309;
	mov.b32 	%r89, %f306;
	shl.b32 	%r90, %r89, 23;
	mov.b32 	%f311, %r90;
	ex2.approx.ftz.f32 	%f312, %f310;
	mul.f32 	%f313, %f312, %f311;
	div.rn.f32 	%f314, %f313, %f492;
	st.global.f32 	[%rd63+-8], %f314;
	ld.global.f32 	%f315, [%rd64+-4];
	sub.f32 	%f316, %f315, %f484;
	fma.rn.f32 	%f317, %f316, 0f3BBB989D, 0f3F000000;
	cvt.sat.f32.f32 	%f318, %f317;
	fma.rm.f32 	%f319, %f318, %f279, %f278;
	add.f32 	%f320, %f319, 0fCB40007F;
	neg.f32 	%f321, %f320;
	fma.rn.f32 	%f322, %f316, 0f3FB8AA3B, %f321;
	fma.rn.f32 	%f323, %f316, 0f32A57060, %f322;
	mov.b32 	%r91, %f319;
	shl.b32 	%r92, %r91, 23;
	mov.b32 	%f324, %r92;
	ex2.approx.ftz.f32 	%f325, %f323;
	mul.f32 	%f326, %f325, %f324;
	div.rn.f32 	%f327, %f326, %f492;
	st.global.f32 	[%rd63+-4], %f327;
	ld.global.f32 	%f328, [%rd64];
	sub.f32 	%f329, %f328, %f484;
	fma.rn.f32 	%f330, %f329, 0f3BBB989D, 0f3F000000;
	cvt.sat.f32.f32 	%f331, %f330;
	fma.rm.f32 	%f332, %f331, %f279, %f278;
	add.f32 	%f333, %f332, 0fCB40007F;
	neg.f32 	%f334, %f333;
	fma.rn.f32 	%f335, %f329, 0f3FB8AA3B, %f334;
	fma.rn.f32 	%f336, %f329, 0f32A57060, %f335;
	mov.b32 	%r93, %f332;
	shl.b32 	%r94, %r93, 23;
	mov.b32 	%f337, %r94;
	ex2.approx.ftz.f32 	%f338, %f336;
	mul.f32 	%f339, %f338, %f337;
	div.rn.f32 	%f340, %f339, %f492;
	st.global.f32 	[%rd63], %f340;
	ld.global.f32 	%f341, [%rd64+4];
	sub.f32 	%f342, %f341, %f484;
	fma.rn.f32 	%f343, %f342, 0f3BBB989D, 0f3F000000;
	cvt.sat.f32.f32 	%f344, %f343;
	fma.rm.f32 	%f345, %f344, %f279, %f278;
	add.f32 	%f346, %f345, 0fCB40007F;
	neg.f32 	%f347, %f346;
	fma.rn.f32 	%f348, %f342, 0f3FB8AA3B, %f347;
	fma.rn.f32 	%f349, %f342, 0f32A57060, %f348;
	mov.b32 	%r95, %f345;
	shl.b32 	%r96, %r95, 23;
	mov.b32 	%f350, %r96;
	ex2.approx.ftz.f32 	%f351, %f349;
	mul.f32 	%f352, %f351, %f350;
	div.rn.f32 	%f353, %f352, %f492;
	st.global.f32 	[%rd63+4], %f353;
	ld.global.f32 	%f354, [%rd64+8];
	sub.f32 	%f355, %f354, %f484;
	fma.rn.f32 	%f356, %f355, 0f3BBB989D, 0f3F000000;
	cvt.sat.f32.f32 	%f357, %f356;
	fma.rm.f32 	%f358, %f357, %f279, %f278;
	add.f32 	%f359, %f358, 0fCB40007F;
	neg.f32 	%f360, %f359;
	fma.rn.f32 	%f361, %f355, 0f3FB8AA3B, %f360;
	fma.rn.f32 	%f362, %f355, 0f32A57060, %f361;
	mov.b32 	%r97, %f358;
	shl.b32 	%r98, %r97, 23;
	mov.b32 	%f363, %r98;
	ex2.approx.ftz.f32 	%f364, %f362;
	mul.f32 	%f365, %f364, %f363;
	div.rn.f32 	%f366, %f365, %f492;
	st.global.f32 	[%rd63+8], %f366;
	ld.global.f32 	%f367, [%rd64+12];
	sub.f32 	%f368, %f367, %f484;
	fma.rn.f32 	%f369, %f368, 0f3BBB989D, 0f3F000000;
	cvt.sat.f32.f32 	%f370, %f369;
	fma.rm.f32 	%f371, %f370, %f279, %f278;
	add.f32 	%f372, %f371, 0fCB40007F;
	neg.f32 	%f373, %f372;
	fma.rn.f32 	%f374, %f368, 0f3FB8AA3B, %f373;
	fma.rn.f32 	%f375, %f368, 0f32A57060, %f374;
	mov.b32 	%r99, %f371;
	shl.b32 	%r100, %r99, 23;
	mov.b32 	%f376, %r100;
	ex2.approx.ftz.f32 	%f377, %f375;
	mul.f32 	%f378, %f377, %f376;
	div.rn.f32 	%f379, %f378, %f492;
	st.global.f32 	[%rd63+12], %f379;
	add.s32 	%r126, %r126, 8;
	add.s64 	%rd64, %rd64, 32;
	add.s64 	%rd63, %rd63, 32;
	setp.ne.s32 	%p51, %r126, 0;
	@%p51 bra 	$L__BB0_30;
$L__BB0_31:
	setp.eq.s32 	%p52, %r29, 0;
	@%p52 bra 	$L__BB0_39;
	and.b32  	%r37, %r42, 3;
	setp.lt.u32 	%p53, %r29, 4;
	@%p53 bra 	$L__BB0_34;
	cvt.u64.u32 	%rd42, %r127;
	mul.wide.u32 	%rd43, %r127, 4;
	add.s64 	%rd44, %rd4, %rd43;
	ld.global.f32 	%f380, [%rd44];
	sub.f32 	%f381, %f380, %f484;
	fma.rn.f32 	%f382, %f381, 0f3BBB989D, 0f3F000000;
	cvt.sat.f32.f32 	%f383, %f382;
	mov.f32 	%f384, 0f4B400001;
	mov.f32 	%f385, 0f437C0000;
	fma.rm.f32 	%f386, %f383, %f385, %f384;
	add.f32 	%f387, %f386, 0fCB40007F;
	neg.f32 	%f388, %f387;
	fma.rn.f32 	%f389, %f381, 0f3FB8AA3B, %f388;
	fma.rn.f32 	%f390, %f381, 0f32A57060, %f389;
	mov.b32 	%r101, %f386;
	shl.b32 	%r102, %r101, 23;
	mov.b32 	%f391, %r102;
	ex2.approx.ftz.f32 	%f392, %f390;
	mul.f32 	%f393, %f392, %f391;
	div.rn.f32 	%f394, %f393, %f492;
	add.s64 	%rd45, %rd42, %rd3;
	shl.b64 	%rd46, %rd45, 2;
	add.s64 	%rd47, %rd1, %rd46;
	st.global.f32 	[%rd47], %f394;
	ld.global.f32 	%f395, [%rd44+4];
	sub.f32 	%f396, %f395, %f484;
	fma.rn.f32 	%f397, %f396, 0f3BBB989D, 0f3F000000;
	cvt.sat.f32.f32 	%f398, %f397;
	fma.rm.f32 	%f399, %f398, %f385, %f384;
	add.f32 	%f400, %f399, 0fCB40007F;
	neg.f32 	%f401, %f400;
	fma.rn.f32 	%f402, %f396, 0f3FB8AA3B, %f401;
	fma.rn.f32 	%f403, %f396, 0f32A57060, %f402;
	mov.b32 	%r103, %f399;
	shl.b32 	%r104, %r103, 23;
	mov.b32 	%f404, %r104;
	ex2.approx.ftz.f32 	%f405, %f403;
	mul.f32 	%f406, %f405, %f404;
	div.rn.f32 	%f407, %f406, %f492;
	st.global.f32 	[%rd47+4], %f407;
	ld.global.f32 	%f408, [%rd44+8];
	sub.f32 	%f409, %f408, %f484;
	fma.rn.f32 	%f410, %f409, 0f3BBB989D, 0f3F000000;
	cvt.sat.f32.f32 	%f411, %f410;
	fma.rm.f32 	%f412, %f411, %f385, %f384;
	add.f32 	%f413, %f412, 0fCB40007F;
	neg.f32 	%f414, %f413;
	fma.rn.f32 	%f415, %f409, 0f3FB8AA3B, %f414;
	fma.rn.f32 	%f416, %f409, 0f32A57060, %f415;
	mov.b32 	%r105, %f412;
	shl.b32 	%r106, %r105, 23;
	mov.b32 	%f417, %r106;
	ex2.approx.ftz.f32 	%f418, %f416;
	mul.f32 	%f419, %f418, %f417;
	div.rn.f32 	%f420, %f419, %f492;
	st.global.f32 	[%rd47+8], %f420;
	ld.global.f32 	%f421, [%rd44+12];
	sub.f32 	%f422, %f421, %f484;
	fma.rn.f32 	%f423, %f422, 0f3BBB989D, 0f3F000000;
	cvt.sat.f32.f32 	%f424, %f423;
	fma.rm.f32 	%f425, %f424, %f385, %f384;
	add.f32 	%f426, %f425, 0fCB40007F;
	neg.f32 	%f427, %f426;
	fma.rn.f32 	%f428, %f422, 0f3FB8AA3B, %f427;
	fma.rn.f32 	%f429, %f422, 0f32A57060, %f428;
	mov.b32 	%r107, %f425;
	shl.b32 	%r108, %r107, 23;
	mov.b32 	%f430, %r108;
	ex2.approx.ftz.f32 	%f431, %f429;
	mul.f32 	%f432, %f431, %f430;
	div.rn.f32 	%f433, %f432, %f492;
	st.global.f32 	[%rd47+12], %f433;
	add.s32 	%r127, %r127, 4;
$L__BB0_34:
	setp.eq.s32 	%p54, %r37, 0;
	@%p54 bra 	$L__BB0_39;
	setp.eq.s32 	%p55, %r37, 1;
	@%p55 bra 	$L__BB0_37;
	cvt.u64.u32 	%rd48, %r127;
	mul.wide.u32 	%rd49, %r127, 4;
	add.s64 	%rd50, %rd4, %rd49;
	ld.global.f32 	%f434, [%rd50];
	sub.f32 	%f435, %f434, %f484;
	fma.rn.f32 	%f436, %f435, 0f3BBB989D, 0f3F000000;
	cvt.sat.f32.f32 	%f437, %f436;
	mov.f32 	%f438, 0f4B400001;
	mov.f32 	%f439, 0f437C0000;
	fma.rm.f32 	%f440, %f437, %f439, %f438;
	add.f32 	%f441, %f440, 0fCB40007F;
	neg.f32 	%f442, %f441;
	fma.rn.f32 	%f443, %f435, 0f3FB8AA3B, %f442;
	fma.rn.f32 	%f444, %f435, 0f32A57060, %f443;
	mov.b32 	%r109, %f440;
	shl.b32 	%r110, %r109, 23;
	mov.b32 	%f445, %r110;
	ex2.approx.ftz.f32 	%f446, %f444;
	mul.f32 	%f447, %f446, %f445;
	div.rn.f32 	%f448, %f447, %f492;
	add.s64 	%rd51, %rd48, %rd3;
	shl.b64 	%rd52, %rd51, 2;
	add.s64 	%rd53, %rd1, %rd52;
	st.global.f32 	[%rd53], %f448;
	ld.global.f32 	%f449, [%rd50+4];
	sub.f32 	%f450, %f449, %f484;
	fma.rn.f32 	%f451, %f450, 0f3BBB989D, 0f3F000000;
	cvt.sat.f32.f32 	%f452, %f451;
	fma.rm.f32 	%f453, %f452, %f439, %f438;
	add.f32 	%f454, %f453, 0fCB40007F;
	neg.f32 	%f455, %f454;
	fma.rn.f32 	%f456, %f450, 0f3FB8AA3B, %f455;
	fma.rn.f32 	%f457, %f450, 0f32A57060, %f456;
	mov.b32 	%r111, %f453;
	shl.b32 	%r112, %r111, 23;
	mov.b32 	%f458, %r112;
	ex2.approx.ftz.f32 	%f459, %f457;
	mul.f32 	%f460, %f459, %f458;
	div.rn.f32 	%f461, %f460, %f492;
	st.global.f32 	[%rd53+4], %f461;
	add.s32 	%r127, %r127, 2;
$L__BB0_37:
	and.b32  	%r113, %r42, 1;
	setp.eq.b32 	%p56, %r113, 1;
	not.pred 	%p57, %p56;
	@%p57 bra 	$L__BB0_39;
	cvt.u64.u32 	%rd54, %r127;
	mul.wide.u32 	%rd55, %r127, 4;
	add.s64 	%rd56, %rd4, %rd55;
	ld.global.f32 	%f462, [%rd56];
	sub.f32 	%f463, %f462, %f484;
	fma.rn.f32 	%f464, %f463, 0f3BBB989D, 0f3F000000;
	cvt.sat.f32.f32 	%f465, %f464;
	mov.f32 	%f466, 0f4B400001;
	mov.f32 	%f467, 0f437C0000;
	fma.rm.f32 	%f468, %f465, %f467, %f466;
	add.f32 	%f469, %f468, 0fCB40007F;
	neg.f32 	%f470, %f469;
	fma.rn.f32 	%f471, %f463, 0f3FB8AA3B, %f470;
	fma.rn.f32 	%f472, %f463, 0f32A57060, %f471;
	mov.b32 	%r114, %f468;
	shl.b32 	%r115, %r114, 23;
	mov.b32 	%f473, %r115;
	ex2.approx.ftz.f32 	%f474, %f472;
	mul.f32 	%f475, %f474, %f473;
	div.rn.f32 	%f476, %f475, %f492;
	add.s64 	%rd57, %rd54, %rd3;
	shl.b64 	%rd58, %rd57, 2;
	add.s64 	%rd59, %rd1, %rd58;
	st.global.f32 	[%rd59], %f476;
$L__BB0_39:
	ret;

}


// ===== COMPILED SASS (sm_100) =====

	.target	sm_100

	.elftype	@"ET_EXEC"


//--------------------- .note.nv.tkinfo           --------------------------
	.section	.note.nv.tkinfo,"",@"SHT_NOTE"
	.sectionflags	@"SHF_NOTE_NV_TKINFO"
	.tkinfo
        /*0018*/ 	.word	0x00000002
        /*0030*/ 	.string	""
        /*0030*/ 	.string	"ptxas"
        /*0030*/ 	.string	"Cuda compilation tools, release 13.0, V13.0.88"
        /*0030*/ 	.string	"Build cuda_13.0.r13.0/compiler.36424714_0"
        /*0030*/ 	.string	"-arch sm_100 -m 64 "



//--------------------- .note.nv.cuinfo           --------------------------
	.section	.note.nv.cuinfo,"",@"SHT_NOTE"
	.sectionflags	@"SHF_NOTE_NV_CUINFO"
        /*0018*/ 	.short	0x0002
        /*001a*/ 	.short	0x0064
        /*001c*/ 	.short	0x0082
	.zero		2


//--------------------- .nv.info                  --------------------------
	.section	.nv.info,"",@"SHT_CUDA_INFO"
	.align	4


	//----- nvinfo : EIATTR_REGCOUNT
	.align		4
        /*0000*/ 	.byte	0x04, 0x2f
        /*0002*/ 	.short	(.L_1 - .L_0)
	.align		4
.L_0:
        /*0004*/ 	.word	index@(_Z20softmax_naive_kernelPfS_ii)
        /*0008*/ 	.word	0x00000020


	//----- nvinfo : EIATTR_FRAME_SIZE
	.align		4
.L_1:
        /*000c*/ 	.byte	0x04, 0x11
        /*000e*/ 	.short	(.L_3 - .L_2)
	.align		4
.L_2:
        /*0010*/ 	.word	index@($__internal_0_$__cuda_sm3x_div_rn_noftz_f32_slowpath)
        /*0014*/ 	.word	0x00000000


	//----- nvinfo : EIATTR_FRAME_SIZE
	.align		4
.L_3:
        /*0018*/ 	.byte	0x04, 0x11
        /*001a*/ 	.short	(.L_5 - .L_4)
	.align		4
.L_4:
        /*001c*/ 	.word	index@(_Z20softmax_naive_kernelPfS_ii)
        /*0020*/ 	.word	0x00000000


	//----- nvinfo : EIATTR_MIN_STACK_SIZE
	.align		4
.L_5:
        /*0024*/ 	.byte	0x04, 0x12
        /*0026*/ 	.short	(.L_7 - .L_6)
	.align		4
.L_6:
        /*0028*/ 	.word	index@(_Z20softmax_naive_kernelPfS_ii)
        /*002c*/ 	.word	0x00000000
.L_7:


//--------------------- .nv.compat                --------------------------
	.section	.nv.compat,"",@"SHT_CUDA_COMPAT_INFO"
	.align	4
        /*0000*/ 	.byte	0x02, 0x09, 0x00, 0x00, 0x02, 0x02, 0x01, 0x00, 0x02, 0x05, 0x05, 0x00, 0x03, 0x07, 0x01, 0x01
        /*0010*/ 	.byte	0x02, 0x03, 0x00, 0x00, 0x02, 0x06, 0x01, 0x00, 0x04, 0x0b, 0x08, 0x00, 0x01, 0x00, 0x00, 0x00
        /*0020*/ 	.byte	0x00, 0x00, 0x00, 0x00


//--------------------- .nv.info._Z20softmax_naive_kernelPfS_ii --------------------------
	.section	.nv.info._Z20softmax_naive_kernelPfS_ii,"",@"SHT_CUDA_INFO"
	.sectionflags	@""
	.align	4


	//----- nvinfo : EIATTR_CUDA_API_VERSION
	.align		4
        /*0000*/ 	.byte	0x04, 0x37
        /*0002*/ 	.short	(.L_9 - .L_8)
.L_8:
        /*0004*/ 	.word	0x00000082


	//----- nvinfo : EIATTR_KPARAM_INFO
	.align		4
.L_9:
        /*0008*/ 	.byte	0x04, 0x17
        /*000a*/ 	.short	(.L_11 - .L_10)
.L_10:
        /*000c*/ 	.word	0x00000000
        /*0010*/ 	.short	0x0003
        /*0012*/ 	.short	0x0014
        /*0014*/ 	.byte	0x00, 0xf0, 0x11, 0x00


	//----- nvinfo : EIATTR_KPARAM_INFO
	.align		4
.L_11:
        /*0018*/ 	.byte	0x04, 0x17
        /*001a*/ 	.short	(.L_13 - .L_12)
.L_12:
        /*001c*/ 	.word	0x00000000
        /*0020*/ 	.short	0x0002
        /*0022*/ 	.short	0x0010
        /*0024*/ 	.byte	0x00, 0xf0, 0x11, 0x00


	//----- nvinfo : EIATTR_KPARAM_INFO
	.align		4
.L_13:
        /*0028*/ 	.byte	0x04, 0x17
        /*002a*/ 	.short	(.L_15 - .L_14)
.L_14:
        /*002c*/ 	.word	0x00000000
        /*0030*/ 	.short	0x0001
        /*0032*/ 	.short	0x0008
        /*0034*/ 	.byte	0x00, 0xf5, 0x21, 0x00


	//----- nvinfo : EIATTR_KPARAM_INFO
	.align		4
.L_15:
        /*0038*/ 	.byte	0x04, 0x17
        /*003a*/ 	.short	(.L_17 - .L_16)
.L_16:
        /*003c*/ 	.word	0x00000000
        /*0040*/ 	.short	0x0000
        /*0042*/ 	.short	0x0000
        /*0044*/ 	.byte	0x00, 0xf5, 0x21, 0x00


	//----- nvinfo : EIATTR_SPARSE_MMA_MASK
	.align		4
.L_17:
        /*0048*/ 	.byte	0x03, 0x50
        /*004a*/ 	.short	0x0000


	//----- nvinfo : EIATTR_MAXREG_COUNT
	.align		4
        /*004c*/ 	.byte	0x03, 0x1b
        /*004e*/ 	.short	0x00ff


	//----- nvinfo : EIATTR_MERCURY_ISA_VERSION
	.align		4
        /*0050*/ 	.byte	0x03, 0x5f
        /*0052*/ 	.short	0x0101


	//----- nvinfo : EIATTR_VRC_CTA_INIT_COUNT
	.align		4
        /*0054*/ 	.byte	0x02, 0x4a
	.zero		1
	.zero		1


	//----- nvinfo : EIATTR_EXIT_INSTR_OFFSETS
	.align		4
        /*0058*/ 	.byte	0x04, 0x1c
        /*005a*/ 	.short	(.L_19 - .L_18)


	//   ....[0]....
.L_18:
        /*005c*/ 	.word	0x00000070


	//   ....[1]....
        /*0060*/ 	.word	0x00001640


	//   ....[2]....
        /*0064*/ 	.word	0x00002510


	//   ....[3]....
        /*0068*/ 	.word	0x00002ca0


	//   ....[4]....
        /*006c*/ 	.word	0x000030d0


	//   ....[5]....
        /*0070*/ 	.word	0x000032f0


	//----- nvinfo : EIATTR_CRS_STACK_SIZE
	.align		4
.L_19:
        /*0074*/ 	.byte	0x04, 0x1e
        /*0076*/ 	.short	(.L_21 - .L_20)
.L_20:
        /*0078*/ 	.word	0x00000000


	//----- nvinfo : EIATTR_CBANK_PARAM_SIZE
	.align		4
.L_21:
        /*007c*/ 	.byte	0x03, 0x19
        /*007e*/ 	.short	0x0018


	//----- nvinfo : EIATTR_PARAM_CBANK
	.align		4
        /*0080*/ 	.byte	0x04, 0x0a
        /*0082*/ 	.short	(.L_23 - .L_22)
	.align		4
.L_22:
        /*0084*/ 	.word	index@(.nv.constant0._Z20softmax_naive_kernelPfS_ii)
        /*0088*/ 	.short	0x0380
        /*008a*/ 	.short	0x0018


	//----- nvinfo : EIATTR_SW_WAR
	.align		4
.L_23:
        /*008c*/ 	.byte	0x04, 0x36
        /*008e*/ 	.short	(.L_25 - .L_24)
.L_24:
        /*0090*/ 	.word	0x00000008
.L_25:


//--------------------- .nv.callgraph             --------------------------
	.section	.nv.callgraph,"",@"SHT_CUDA_CALLGRAPH"
	.align	4
	.sectionentsize	8
	.align		4
        /*0000*/ 	.word	0x00000000
	.align		4
        /*0004*/ 	.word	0xffffffff
	.align		4
        /*0008*/ 	.word	0x00000000
	.align		4
        /*000c*/ 	.word	0xfffffffe
	.align		4
        /*0010*/ 	.word	0x00000000
	.align		4
        /*0014*/ 	.word	0xfffffffd
	.align		4
        /*0018*/ 	.word	0x00000000
	.align		4
        /*001c*/ 	.word	0xfffffffc


//--------------------- .text._Z20softmax_naive_kernelPfS_ii --------------------------
	.section	.text._Z20softmax_naive_kernelPfS_ii,"ax",@progbits
	.align	128
        .global         _Z20softmax_naive_kernelPfS_ii
        .type           _Z20softmax_naive_kernelPfS_ii,@function
        .size           _Z20softmax_naive_kernelPfS_ii,(.L_x_57 - _Z20softmax_naive_kernelPfS_ii)
        .other          _Z20softmax_naive_kernelPfS_ii,@"STO_CUDA_ENTRY STV_DEFAULT"
_Z20softmax_naive_kernelPfS_ii:
.text._Z20softmax_naive_kernelPfS_ii:
[----:B------:R-:W-:Y:S01]  /*0000*/  LDC R1, c[0x0][0x37c] ;  /* 0x0000df00ff017b82 */ /* 0x000fe20000000800 */
[----:B------:R-:W0:Y:S07]  /*0010*/  S2R R0, SR_TID.X ;  /* 0x0000000000007919 */ /* 0x000e2e0000002100 */
[----:B------:R-:W0:Y:S01]  /*0020*/  S2UR UR4, SR_CTAID.X ;  /* 0x00000000000479c3 */ /* 0x000e220000002500 */
[----:B------:R-:W1:Y:S07]  /*0030*/  LDCU UR5, c[0x0][0x390] ;  /* 0x00007200ff0577ac */ /* 0x000e6e0008000800 */
[----:B------:R-:W0:Y:S02]  /*0040*/  LDC R9, c[0x0][0x360] ;  /* 0x0000d800ff097b82 */ /* 0x000e240000000800 */
[----:B0-----:R-:W-:-:S05]  /*0050*/  IMAD R9, R9, UR4, R0 ;  /* 0x0000000409097c24 */ /* 0x001fca000f8e0200 */
[----:B-1----:R-:W-:-:S13]  /*0060*/  ISETP.GE.AND P0, PT, R9, UR5, PT ;  /* 0x0000000509007c0c */ /* 0x002fda000bf06270 */
[----:B------:R-:W-:Y:S05]  /*0070*/  @P0 EXIT ;  /* 0x000000000000094d */ /* 0x000fea0003800000 */
[----:B------:R-:W0:Y:S01]  /*0080*/  LDC.64 R2, c[0x0][0x380] ;  /* 0x0000e000ff027b82 */ /* 0x000e220000000a00 */
[----:B------:R-:W1:Y:S01]  /*0090*/  LDCU UR5, c[0x0][0x394] ;  /* 0x00007280ff0577ac */ /* 0x000e620008000800 */
[----:B------:R-:W2:Y:S01]  /*00a0*/  LDCU.64 UR8, c[0x0][0x358] ;  /* 0x00006b00ff0877ac */ /* 0x000ea20008000a00 */
[----:B-1----:R-:W-:-:S04]  /*00b0*/  IMAD R9, R9, UR5, RZ ;  /* 0x0000000509097c24 */ /* 0x002fc8000f8e02ff */
[----:B0-----:R-:W-:-:S05]  /*00c0*/  IMAD.WIDE R2, R9, 0x4, R2 ;  /* 0x0000000409027825 */ /* 0x001fca00078e0202 */
[----:B--2---:R0:W5:Y:S01]  /*00d0*/  LDG.E R10, desc[UR8][R2.64] ;  /* 0x00000008020a7981 */ /* 0x004162000c1e1900 */
[----:B------:R-:W-:Y:S01]  /*00e0*/  UISETP.GE.AND UP0, UPT, UR5, 0x2, UPT ;  /* 0x000000020500788c */ /* 0x000fe2000bf06270 */
[----:B------:R-:W-:-:S08]  /*00f0*/  SHF.R.S32.HI R12, RZ, 0x1f, R9 ;  /* 0x0000001fff0c7819 */ /* 0x000fd00000011409 */
[----:B0-----:R-:W-:Y:S05]  /*0100*/  BRA.U !UP0, `(.L_x_0) ;  /* 0x0000000908287547 */ /* 0x001fea000b800000 */
[----:B------:R-:W-:Y:S01]  /*0110*/  UIADD3 UR4, UPT, UPT, UR5, -0x1, URZ ;  /* 0xffffffff05047890 */ /* 0x000fe2000fffe0ff */
[----:B------:R-:W-:Y:S01]  /*0120*/  HFMA2 R5, -RZ, RZ, 0, 5.9604644775390625e-08 ;  /* 0x00000001ff057431 */ /* 0x000fe200000001ff */
[----:B------:R-:W-:Y:S02]  /*0130*/  UIADD3 UR5, UPT, UPT, UR5, -0x2, URZ ;  /* 0xfffffffe05057890 */ /* 0x000fe4000fffe0ff */
[----:B------:R-:W-:Y:S02]  /*0140*/  ULOP3.LUT UR6, UR4, 0xf, URZ, 0xc0, !UPT ;  /* 0x0000000f04067892 */ /* 0x000fe4000f8ec0ff */
[----:B------:R-:W-:-:S09]  /*0150*/  UISETP.GE.U32.AND UP0, UPT, UR5, 0xf, UPT ;  /* 0x0000000f0500788c */ /* 0x000fd2000bf06070 */
[----:B------:R-:W-:Y:S05]  /*0160*/  BRA.U !UP0, `(.L_x_1) ;  /* 0x0000000108fc7547 */ /* 0x000fea000b800000 */
[----:B------:R-:W0:Y:S01]  /*0170*/  LDCU.64 UR10, c[0x0][0x380] ;  /* 0x00007000ff0a77ac */ /* 0x000e220008000a00 */
[----:B------:R-:W-:Y:S01]  /*0180*/  MOV R0, RZ ;  /* 0x000000ff00007202 */ /* 0x000fe20000000f00 */
[----:B------:R-:W-:-:S04]  /*0190*/  ULOP3.LUT UR5, UR4, 0xfffffff0, URZ, 0xc0, !UPT ;  /* 0xfffffff004057892 */ /* 0x000fc8000f8ec0ff */
[----:B------:R-:W-:Y:S01]  /*01a0*/  UIADD3 UR5, UPT, UPT, -UR5, URZ, URZ ;  /* 0x000000ff05057290 */ /* 0x000fe2000fffe1ff */
[----:B0-----:R-:W-:-:S04]  /*01b0*/  LEA R4, P0, R9, UR10, 0x2 ;  /* 0x0000000a09047c11 */ /* 0x001fc8000f8010ff */
[----:B------:R-:W-:Y:S02]  /*01c0*/  IADD3 R4, P1, PT, R4, 0x20, RZ ;  /* 0x0000002004047810 */ /* 0x000fe40007f3e0ff */
[----:B------:R-:W-:-:S04]  /*01d0*/  LEA.HI.X R5, R9, UR11, R12, 0x2, P0 ;  /* 0x0000000b09057c11 */ /* 0x000fc800080f140c */
[----:B------:R-:W-:-:S07]  /*01e0*/  IADD3.X R5, PT, PT, RZ, R5, RZ, P1, !PT ;  /* 0x00000005ff057210 */ /* 0x000fce0000ffe4ff */
.L_x_2:
[----:B------:R-:W2:Y:S04]  /*01f0*/  LDG.E R19, desc[UR8][R4.64+-0x1c] ;  /* 0xffffe40804137981 */ /* 0x000ea8000c1e1900 */
[----:B------:R-:W3:Y:S04]  /*0200*/  LDG.E R21, desc[UR8][R4.64+-0x18] ;  /* 0xffffe80804157981 */ /* 0x000ee8000c1e1900 */
[----:B------:R-:W4:Y:S04]  /*0210*/  LDG.E R23, desc[UR8][R4.64+-0x14] ;  /* 0xffffec0804177981 */ /* 0x000f28000c1e1900 */
        /* <DEDUP_REMOVED lines=12> */
[----:B------:R0:W4:Y:S01]  /*02e0*/  LDG.E R6, desc[UR8][R4.64+0x20] ;  /* 0x0000200804067981 */ /* 0x000122000c1e1900 */
[----:B------:R-:W-:Y:S01]  /*02f0*/  UIADD3 UR5, UPT, UPT, UR5, 0x10, URZ ;  /* 0x0000001005057890 */ /* 0x000fe2000fffe0ff */
[----:B------:R-:W-:-:S03]  /*0300*/  IADD3 R0, PT, PT, R0, 0x10, RZ ;  /* 0x0000001000007810 */ /* 0x000fc60007ffe0ff */
[----:B------:R-:W-:Y:S01]  /*0310*/  UISETP.NE.AND UP0, UPT, UR5, URZ, UPT ;  /* 0x000000ff0500728c */ /* 0x000fe2000bf05270 */
[----:B0-----:R-:W-:-:S04]  /*0320*/  IADD3 R4, P1, PT, R4, 0x40, RZ ;  /* 0x0000004004047810 */ /* 0x001fc80007f3e0ff */
[----:B------:R-:W-:Y:S02]  /*0330*/  IADD3.X R5, PT, PT, RZ, R5, RZ, P1, !PT ;  /* 0x00000005ff057210 */ /* 0x000fe40000ffe4ff */
[----:B--2--5:R-:W-:-:S04]  /*0340*/  FSETP.GT.AND P0, PT, R19, R10, PT ;  /* 0x0000000a1300720b */ /* 0x024fc80003f04000 */
[----:B------:R-:W-:-:S04]  /*0350*/  FSEL R10, R19, R10, P0 ;  /* 0x0000000a130a7208 */ /* 0x000fc80000000000 */
[----:B---3--:R-:W-:-:S04]  /*0360*/  FSETP.GT.AND P0, PT, R21, R10, PT ;  /* 0x0000000a1500720b */ /* 0x008fc80003f04000 */
[----:B------:R-:W-:-:S04]  /*0370*/  FSEL R10, R21, R10, P0 ;  /* 0x0000000a150a7208 */ /* 0x000fc80000000000 */
[----:B----4-:R-:W-:-:S04]  /*0380*/  FSETP.GT.AND P0, PT, R23, R10, PT ;  /* 0x0000000a1700720b */ /* 0x010fc80003f04000 */
[----:B------:R-:W-:-:S04]  /*0390*/  FSEL R10, R23, R10, P0 ;  /* 0x0000000a170a7208 */ /* 0x000fc80000000000 */
[----:B------:R-:W-:-:S04]  /*03a0*/  FSETP.GT.AND P0, PT, R25, R10, PT ;  /* 0x0000000a1900720b */ /* 0x000fc80003f04000 */
        /* <DEDUP_REMOVED lines=24> */
[----:B------:R-:W-:Y:S01]  /*0530*/  FSEL R10, R6, R7, P0 ;  /* 0x00000007060a7208 */ /* 0x000fe20000000000 */
[----:B------:R-:W-:Y:S08]  /*0540*/  BRA.U UP0, `(.L_x_2) ;  /* 0xfffffffd00287547 */ /* 0x000ff0000b83ffff */
[----:B------:R-:W-:-:S07]  /*0550*/  IADD3 R5, PT, PT, R0, 0x1, RZ ;  /* 0x0000000100057810 */ /* 0x000fce0007ffe0ff */
.L_x_1:
[----:B------:R-:W-:-:S09]  /*0560*/  UISETP.NE.AND UP0, UPT, UR6, URZ, UPT ;  /* 0x000000ff0600728c */ /* 0x000fd2000bf05270 */
[----:B------:R-:W-:Y:S05]  /*0570*/  BRA.U !UP0, `(.L_x_0) ;  /* 0x00000005080c7547 */ /* 0x000fea000b800000 */
[----:B------:R-:W-:Y:S02]  /*0580*/  UISETP.GE.U32.AND UP0, UPT, UR6, 0x8, UPT ;  /* 0x000000080600788c */ /* 0x000fe4000bf06070 */
[----:B------:R-:W-:-:S04]  /*0590*/  ULOP3.LUT UR5, UR4, 0x7, URZ, 0xc0, !UPT ;  /* 0x0000000704057892 */ /* 0x000fc8000f8ec0ff */
[----:B------:R-:W-:-:S03]  /*05a0*/  UISETP.NE.AND UP1, UPT, UR5, URZ, UPT ;  /* 0x000000ff0500728c */ /* 0x000fc6000bf25270 */
[----:B------:R-:W-:Y:S08]  /*05b0*/  BRA.U !UP0, `(.L_x_3) ;  /* 0x0000000108687547 */ /* 0x000ff0000b800000 */
[----:B------:R-:W-:-:S05]  /*05c0*/  IMAD.WIDE.U32 R6, R5, 0x4, R2 ;  /* 0x0000000405067825 */ /* 0x000fca00078e0002 */
[----:B------:R-:W2:Y:S04]  /*05d0*/  LDG.E R11, desc[UR8][R6.64] ;  /* 0x00000008060b7981 */ /* 0x000ea8000c1e1900 */
[----:B------:R-:W3:Y:S04]  /*05e0*/  LDG.E R13, desc[UR8][R6.64+0x4] ;  /* 0x00000408060d7981 */ /* 0x000ee8000c1e1900 */
[----:B------:R-:W4:Y:S04]  /*05f0*/  LDG.E R15, desc[UR8][R6.64+0x8] ;  /* 0x00000808060f7981 */ /* 0x000f28000c1e1900 */
[----:B------:R-:W4:Y:S04]  /*0600*/  LDG.E R17, desc[UR8][R6.64+0xc] ;  /* 0x00000c0806117981 */ /* 0x000f28000c1e1900 */
[----:B------:R-:W4:Y:S04]  /*0610*/  LDG.E R19, desc[UR8][R6.64+0x10] ;  /* 0x0000100806137981 */ /* 0x000f28000c1e1900 */
[----:B------:R-:W4:Y:S04]  /*0620*/  LDG.E R21, desc[UR8][R6.64+0x14] ;  /* 0x0000140806157981 */ /* 0x000f28000c1e1900 */
[----:B------:R-:W4:Y:S04]  /*0630*/  LDG.E R23, desc[UR8][R6.64+0x18] ;  /* 0x0000180806177981 */ /* 0x000f28000c1e1900 */
[----:B------:R-:W4:Y:S01]  /*0640*/  LDG.E R25, desc[UR8][R6.64+0x1c] ;  /* 0x00001c0806197981 */ /* 0x000f22000c1e1900 */
[----:B------:R-:W-:-:S02]  /*0650*/  IADD3 R5, PT, PT, R5, 0x8, RZ ;  /* 0x0000000805057810 */ /* 0x000fc40007ffe0ff */
        /* <DEDUP_REMOVED lines=15> */
[----:B------:R-:W-:-:S09]  /*0750*/  FSEL R10, R25, R10, P0 ;  /* 0x0000000a190a7208 */ /* 0x000fd20000000000 */
.L_x_3:
        /* <DEDUP_REMOVED lines=18> */
[----:B------:R-:W-:-:S09]  /*0880*/  FSEL R10, R17, R10, P0 ;  /* 0x0000000a110a7208 */ /* 0x000fd20000000000 */
.L_x_4:
[----:B------:R-:W-:Y:S05]  /*0890*/  BRA.U !UP1, `(.L_x_0) ;  /* 0x0000000109447547 */ /* 0x000fea000b800000 */
[----:B------:R-:W0:Y:S01]  /*08a0*/  LDCU.64 UR6, c[0x0][0x380] ;  /* 0x00007000ff0677ac */ /* 0x000e220008000a00 */
[C---:B------:R-:W-:Y:S02]  /*08b0*/  SHF.L.U64.HI R7, R9.reuse, 0x2, R12 ;  /* 0x0000000209077819 */ /* 0x040fe4000001020c */
[----:B------:R-:W-:Y:S01]  /*08c0*/  SHF.L.U32 R6, R9, 0x2, RZ ;  /* 0x0000000209067819 */ /* 0x000fe200000006ff */
[----:B------:R-:W-:-:S04]  /*08d0*/  UIADD3 UR4, UPT, UPT, -UR4, URZ, URZ ;  /* 0x000000ff04047290 */ /* 0x000fc8000fffe1ff */
[----:B------:R-:W-:-:S03]  /*08e0*/  IMAD.WIDE.U32 R4, R5, 0x4, R6 ;  /* 0x0000000405047825 */ /* 0x000fc600078e0006 */
[----:B0-----:R-:W-:-:S04]  /*08f0*/  IADD3 R0, P0, PT, R4, UR6, RZ ;  /* 0x0000000604007c10 */ /* 0x001fc8000ff1e0ff */
[----:B------:R-:W-:-:S09]  /*0900*/  IADD3.X R7, PT, PT, R5, UR7, RZ, P0, !PT ;  /* 0x0000000705077c10 */ /* 0x000fd200087fe4ff */
.L_x_5:
[----:B------:R-:W-:Y:S02]  /*0910*/  MOV R5, R7 ;  /* 0x0000000700057202 */ /* 0x000fe40000000f00 */
[----:B------:R-:W-:-:S05]  /*0920*/  MOV R4, R0 ;  /* 0x0000000000047202 */ /* 0x000fca0000000f00 */
[----:B------:R-:W2:Y:S01]  /*0930*/  LDG.E R5, desc[UR8][R4.64] ;  /* 0x0000000804057981 */ /* 0x000ea2000c1e1900 */
[----:B------:R-:W-:Y:S01]  /*0940*/  UIADD3 UR4, UPT, UPT, UR4, 0x1, URZ ;  /* 0x0000000104047890 */ /* 0x000fe2000fffe0ff */
[----:B------:R-:W-:-:S03]  /*0950*/  IADD3 R0, P1, PT, R0, 0x4, RZ ;  /* 0x0000000400007810 */ /* 0x000fc60007f3e0ff */
[----:B------:R-:W-:Y:S01]  /*0960*/  UISETP.NE.AND UP0, UPT, UR4, URZ, UPT ;  /* 0x000000ff0400728c */ /* 0x000fe2000bf05270 */
[----:B------:R-:W-:Y:S02]  /*0970*/  IADD3.X R7, PT, PT, RZ, R7, RZ, P1, !PT ;  /* 0x00000007ff077210 */ /* 0x000fe40000ffe4ff */
[----:B--2--5:R-:W-:-:S04]  /*0980*/  FSETP.GT.AND P0, PT, R5, R10, PT ;  /* 0x0000000a0500720b */ /* 0x024fc80003f04000 */
[----:B------:R-:W-:Y:S02]  /*0990*/  FSEL R10, R5, R10, P0 ;  /* 0x0000000a050a7208 */ /* 0x000fe40000000000 */
[----:B------:R-:W-:Y:S07]  /*09a0*/  BRA.U UP0, `(.L_x_5) ;  /* 0xfffffffd00d87547 */ /* 0x000fee000b83ffff */
.L_x_0:
[----:B------:R-:W0:Y:S01]  /*09b0*/  LDCU UR4, c[0x0][0x394] ;  /* 0x00007280ff0477ac */ /* 0x000e220008000800 */
[----:B------:R-:W-:Y:S01]  /*09c0*/  HFMA2 R11, -RZ, RZ, 0, 0 ;  /* 0x00000000ff0b7431 */ /* 0x000fe200000001ff */
[----:B0-----:R-:W-:-:S09]  /*09d0*/  UISETP.GE.AND UP0, UPT, UR4, 0x1, UPT ;  /* 0x000000010400788c */ /* 0x001fd2000bf06270 */
[----:B------:R-:W-:Y:S05]  /*09e0*/  BRA.U !UP0, `(.L_x_6) ;  /* 0x0000000d080c7547 */ /* 0x000fea000b800000 */
[----:B------:R-:W-:Y:S01]  /*09f0*/  UISETP.GE.U32.AND UP1, UPT, UR4, 0x8, UPT ;  /* 0x000000080400788c */ /* 0x000fe2000bf26070 */
[----:B------:R-:W-:Y:S01]  /*0a00*/  MOV R11, RZ ;  /* 0x000000ff000b7202 */ /* 0x000fe20000000f00 */
[----:B------:R-:W-:Y:S01]  /*0a10*/  ULOP3.LUT UR5, UR4, 0x7, URZ, 0xc0, !UPT ;  /* 0x0000000704057892 */ /* 0x000fe2000f8ec0ff */
[----:B------:R-:W-:-:S03]  /*0a20*/  MOV R13, RZ ;  /* 0x000000ff000d7202 */ /* 0x000fc60000000f00 */
[----:B------:R-:W-:-:S03]  /*0a30*/  UISETP.NE.AND UP0, UPT, UR5, URZ, UPT ;  /* 0x000000ff0500728c */ /* 0x000fc6000bf05270 */
[----:B------:R-:W-:Y:S08]  /*0a40*/  BRA.U !UP1, `(.L_x_7) ;  /* 0x0000000509807547 */ /* 0x000ff0000b800000 */
[----:B------:R-:W0:Y:S01]  /*0a50*/  LDCU.64 UR6, c[0x0][0x380] ;  /* 0x00007000ff0677ac */ /* 0x000e220008000a00 */
[----:B------:R-:W-:Y:S01]  /*0a60*/  MOV R11, RZ ;  /* 0x000000ff000b7202 */ /* 0x000fe20000000f00 */
[----:B------:R-:W-:-:S06]  /*0a70*/  ULOP3.LUT UR4, UR4, 0x7ffffff8, URZ, 0xc0, !UPT ;  /* 0x7ffffff804047892 */ /* 0x000fcc000f8ec0ff */
[----:B------:R-:W-:Y:S02]  /*0a80*/  MOV R13, UR4 ;  /* 0x00000004000d7c02 */ /* 0x000fe40008000f00 */
[----:B0-----:R-:W-:Y:S01]  /*0a90*/  LEA R4, P1, R9, UR6, 0x2 ;  /* 0x0000000609047c11 */ /* 0x001fe2000f8210ff */
[----:B------:R-:W-:-:S03]  /*0aa0*/  UIADD3 UR6, UPT, UPT, -UR4, URZ, URZ ;  /* 0x000000ff04067290 */ /* 0x000fc6000fffe1ff */
[----:B------:R-:W-:Y:S02]  /*0ab0*/  IADD3 R4, P0, PT, R4, 0x10, RZ ;  /* 0x0000001004047810 */ /* 0x000fe40007f1e0ff */
[----:B------:R-:W-:-:S04]  /*0ac0*/  LEA.HI.X R5, R9, UR7, R12, 0x2, P1 ;  /* 0x0000000709057c11 */ /* 0x000fc800088f140c */
[----:B------:R-:W-:-:S07]  /*0ad0*/  IADD3.X R5, PT, PT, RZ, R5, RZ, P0, !PT ;  /* 0x00000005ff057210 */ /* 0x000fce00007fe4ff */
.L_x_8:
[----:B------:R-:W2:Y:S04]  /*0ae0*/  LDG.E R23, desc[UR8][R4.64+-0x10] ;  /* 0xfffff00804177981 */ /* 0x000ea8000c1e1900 */
[----:B------:R-:W3:Y:S04]  /*0af0*/  LDG.E R27, desc[UR8][R4.64+-0xc] ;  /* 0xfffff408041b7981 */ /* 0x000ee8000c1e1900 */
[----:B------:R-:W4:Y:S04]  /*0b00*/  LDG.E R29, desc[UR8][R4.64+-0x8] ;  /* 0xfffff808041d7981 */ /* 0x000f28000c1e1900 */
[----:B------:R-:W4:Y:S04]  /*0b10*/  LDG.E R21, desc[UR8][R4.64+-0x4] ;  /* 0xfffffc0804157981 */ /* 0x000f28000c1e1900 */
[----:B------:R-:W4:Y:S04]  /*0b20*/  LDG.E R15, desc[UR8][R4.64] ;  /* 0x00000008040f7981 */ /* 0x000f28000c1e1900 */
[----:B------:R-:W4:Y:S04]  /*0b30*/  LDG.E R19, desc[UR8][R4.64+0x4] ;  /* 0x0000040804137981 */ /* 0x000f28000c1e1900 */
[----:B------:R-:W4:Y:S04]  /*0b40*/  LDG.E R17, desc[UR8][R4.64+0x8] ;  /* 0x0000080804117981 */ /* 0x000f28000c1e1900 */
[----:B------:R0:W4:Y:S01]  /*0b50*/  LDG.E R7, desc[UR8][R4.64+0xc] ;  /* 0x00000c0804077981 */ /* 0x000122000c1e1900 */
[----:B------:R-:W-:Y:S01]  /*0b60*/  HFMA2 R6, -RZ, RZ, 0.96630859375, -0.0022525787353515625 ;  /* 0x3bbb989dff067431 */ /* 0x000fe200000001ff */
[----:B------:R-:W-:Y:S01]  /*0b70*/  MOV R0, 0x437c0000 ;  /* 0x437c000000007802 */ /* 0x000fe20000000f00 */
[----:B------:R-:W-:-:S04]  /*0b80*/  UIADD3 UR6, UPT, UPT, UR6, 0x8, URZ ;  /* 0x0000000806067890 */ /* 0x000fc8000fffe0ff */
[----:B------:R-:W-:Y:S01]  /*0b90*/  UISETP.NE.AND UP1, UPT, UR6, URZ, UPT ;  /* 0x000000ff0600728c */ /* 0x000fe2000bf25270 */
[----:B0-----:R-:W-:-:S04]  /*0ba0*/  IADD3 R4, P0, PT, R4, 0x20, RZ ;  /* 0x0000002004047810 */ /* 0x001fc80007f1e0ff */
[----:B------:R-:W-:Y:S01]  /*0bb0*/  IADD3.X R5, PT, PT, RZ, R5, RZ, P0, !PT ;  /* 0x00000005ff057210 */ /* 0x000fe200007fe4ff */
[----:B--2--5:R-:W-:-:S04]  /*0bc0*/  FADD R23, R23, -R10 ;  /* 0x8000000a17177221 */ /* 0x024fc80000000000 */
[----:B------:R-:W-:-:S04]  /*0bd0*/  FFMA.SAT R25, R23, R6, 0.5 ;  /* 0x3f00000017197423 */ /* 0x000fc80000002006 */
[----:B------:R-:W-:Y:S01]  /*0be0*/  FFMA.RM R8, R25, R0, 12582913 ;  /* 0x4b40000119087423 */ /* 0x000fe20000004000 */
[--C-:B---3--:R-:W-:Y:S01]  /*0bf0*/  FADD R25, R27, -R10.reuse ;  /* 0x8000000a1b197221 */ /* 0x108fe20000000000 */
[--C-:B----4-:R-:W-:Y:S02]  /*0c00*/  FADD R27, R29, -R10.reuse ;  /* 0x8000000a1d1b7221 */ /* 0x110fe40000000000 */
[C---:B------:R-:W-:Y:S01]  /*0c10*/  FADD R14, R8.reuse, -12583039 ;  /* 0xcb40007f080e7421 */ /* 0x040fe20000000000 */
[----:B------:R-:W-:Y:S01]  /*0c20*/  FFMA.SAT R29, R25, R6, 0.5 ;  /* 0x3f000000191d7423 */ /* 0x000fe20000002006 */
[----:B------:R-:W-:Y:S01]  /*0c30*/  SHF.L.U32 R16, R8, 0x17, RZ ;  /* 0x0000001708107819 */ /* 0x000fe200000006ff */
[----:B------:R-:W-:Y:S01]  /*0c40*/  FADD R21, R21, -R10 ;  /* 0x8000000a15157221 */ /* 0x000fe20000000000 */
[----:B------:R-:W-:Y:S01]  /*0c50*/  FFMA R14, R23, 1.4426950216293334961, -R14 ;  /* 0x3fb8aa3b170e7823 */ /* 0x000fe2000000080e */
[----:B------:R-:W-:Y:S02]  /*0c60*/  FFMA.RM R8, R29, R0, 12582913 ;  /* 0x4b4000011d087423 */ /* 0x000fe40000004000 */
[-C--:B------:R-:W-:Y:S01]  /*0c70*/  FFMA.SAT R29, R21, R6.reuse, 0.5 ;  /* 0x3f000000151d7423 */ /* 0x080fe20000002006 */
[----:B------:R-:W-:Y:S01]  /*0c80*/  FFMA R23, R23, 1.925963033500011079e-08, R14 ;  /* 0x32a5706017177823 */ /* 0x000fe2000000000e */
[----:B------:R-:W-:Y:S01]  /*0c90*/  FFMA.SAT R14, R27, R6, 0.5 ;  /* 0x3f0000001b0e7423 */ /* 0x000fe20000002006 */
[----:B------:R-:W-:-:S03]  /*0ca0*/  FADD R17, R17, -R10 ;  /* 0x8000000a11117221 */ /* 0x000fc60000000000 */
[----:B------:R-:W-:Y:S01]  /*0cb0*/  FFMA.RM R14, R14, R0, 12582913 ;  /* 0x4b4000010e0e7423 */ /* 0x000fe20000004000 */
[----:B------:R-:W0:Y:S03]  /*0cc0*/  MUFU.EX2 R23, R23 ;  /* 0x0000001700177308 */ /* 0x000e260000000800 */
[C---:B------:R-:W-:Y:S01]  /*0cd0*/  FADD R18, R14.reuse, -12583039 ;  /* 0xcb40007f0e127421 */ /* 0x040fe20000000000 */
[----:B------:R-:W-:-:S03]  /*0ce0*/  SHF.L.U32 R14, R14, 0x17, RZ ;  /* 0x000000170e0e7819 */ /* 0x000fc600000006ff */
[----:B------:R-:W-:-:S04]  /*0cf0*/  FFMA R20, R27, 1.4426950216293334961, -R18 ;  /* 0x3fb8aa3b1b147823 */ /* 0x000fc80000000812 */
[----:B------:R-:W-:Y:S01]  /*0d00*/  FFMA R20, R27, 1.925963033500011079e-08, R20 ;  /* 0x32a570601b147823 */ /* 0x000fe20000000014 */
[----:B------:R-:W-:Y:S01]  /*0d10*/  FFMA.SAT R27, R17, R6, 0.5 ;  /* 0x3f000000111b7423 */ /* 0x000fe20000002006 */
[----:B0-----:R-:W-:Y:S01]  /*0d20*/  FFMA R11, R16, R23, R11 ;  /* 0x00000017100b7223 */ /* 0x001fe2000000000b */
[C---:B------:R-:W-:Y:S01]  /*0d30*/  FADD R16, R8.reuse, -12583039 ;  /* 0xcb40007f08107421 */ /* 0x040fe20000000000 */
[----:B------:R-:W-:Y:S01]  /*0d40*/  FADD R23, R15, -R10 ;  /* 0x8000000a0f177221 */ /* 0x000fe20000000000 */
[----:B------:R-:W-:Y:S01]  /*0d50*/  FFMA.RM R15, R29, R0, 12582913 ;  /* 0x4b4000011d0f7423 */ /* 0x000fe20000004000 */
[----:B------:R-:W-:Y:S01]  /*0d60*/  MUFU.EX2 R20, R20 ;  /* 0x0000001400147308 */ /* 0x000fe20000000800 */
[----:B------:R-:W-:Y:S01]  /*0d70*/  FFMA R16, R25, 1.4426950216293334961, -R16 ;  /* 0x3fb8aa3b19107823 */ /* 0x000fe20000000810 */
[----:B------:R-:W-:Y:S01]  /*0d80*/  FFMA.SAT R29, R23, R6, 0.5 ;  /* 0x3f000000171d7423 */ /* 0x000fe20000002006 */
[----:B------:R-:W-:Y:S01]  /*0d90*/  FADD R22, R15, -12583039 ;  /* 0xcb40007f0f167421 */ /* 0x000fe20000000000 */
[----:B------:R-:W-:Y:S01]  /*0da0*/  SHF.L.U32 R8, R8, 0x17, RZ ;  /* 0x0000001708087819 */ /* 0x000fe200000006ff */
[----:B------:R-:W-:Y:S01]  /*0db0*/  FFMA R18, R25, 1.925963033500011079e-08, R16 ;  /* 0x32a5706019127823 */ /* 0x000fe20000000010 */
[----:B------:R-:W-:Y:S01]  /*0dc0*/  FFMA.RM R16, R29, R0, 12582913 ;  /* 0x4b4000011d107423 */ /* 0x000fe20000004000 */
[----:B------:R-:W-:Y:S01]  /*0dd0*/  FFMA R22, R21, 1.4426950216293334961, -R22 ;  /* 0x3fb8aa3b15167823 */ /* 0x000fe20000000816 */
[----:B------:R-:W-:Y:S01]  /*0de0*/  FADD R25, R19, -R10 ;  /* 0x8000000a13197221 */ /* 0x000fe20000000000 */
[----:B------:R-:W-:Y:S01]  /*0df0*/  SHF.L.U32 R15, R15, 0x17, RZ ;  /* 0x000000170f0f7819 */ /* 0x000fe200000006ff */
[C---:B------:R-:W-:Y:S01]  /*0e00*/  FADD R24, R16.reuse, -12583039 ;  /* 0xcb40007f10187421 */ /* 0x040fe20000000000 */
[----:B------:R-:W-:Y:S01]  /*0e10*/  FFMA R21, R21, 1.925963033500011079e-08, R22 ;  /* 0x32a5706015157823 */ /* 0x000fe20000000016 */
[----:B------:R-:W-:Y:S01]  /*0e20*/  FFMA.SAT R19, R25, R6, 0.5 ;  /* 0x3f00000019137423 */ /* 0x000fe20000002006 */
[----:B------:R-:W0:Y:S01]  /*0e30*/  MUFU.EX2 R18, R18 ;  /* 0x0000001200127308 */ /* 0x000e220000000800 */
[----:B------:R-:W-:Y:S01]  /*0e40*/  FFMA R22, R23, 1.4426950216293334961, -R24 ;  /* 0x3fb8aa3b17167823 */ /* 0x000fe20000000818 */
[----:B------:R-:W-:Y:S01]  /*0e50*/  SHF.L.U32 R16, R16, 0x17, RZ ;  /* 0x0000001710107819 */ /* 0x000fe200000006ff */
[----:B------:R-:W-:-:S02]  /*0e60*/  FFMA.RM R19, R19, R0, 12582913 ;  /* 0x4b40000113137423 */ /* 0x000fc40000004000 */
[----:B------:R-:W-:Y:S01]  /*0e70*/  FFMA R22, R23, 1.925963033500011079e-08, R22 ;  /* 0x32a5706017167823 */ /* 0x000fe20000000016 */
[----:B------:R-:W-:Y:S01]  /*0e80*/  FADD R23, R7, -R10 ;  /* 0x8000000a07177221 */ /* 0x000fe20000000000 */
[----:B------:R-:W-:Y:S01]  /*0e90*/  FFMA.RM R7, R27, R0, 12582913 ;  /* 0x4b4000011b077423 */ /* 0x000fe20000004000 */
[----:B------:R-:W-:Y:S01]  /*0ea0*/  FADD R24, R19, -12583039 ;  /* 0xcb40007f13187421 */ /* 0x000fe20000000000 */
[----:B------:R-:W1:Y:S01]  /*0eb0*/  MUFU.EX2 R21, R21 ;  /* 0x0000001500157308 */ /* 0x000e620000000800 */
[----:B------:R-:W-:Y:S01]  /*0ec0*/  FFMA.SAT R27, R23, R6, 0.5 ;  /* 0x3f000000171b7423 */ /* 0x000fe20000002006 */
[----:B------:R-:W-:Y:S01]  /*0ed0*/  FADD R6, R7, -12583039 ;  /* 0xcb40007f07067421 */ /* 0x000fe20000000000 */
[----:B------:R-:W-:Y:S02]  /*0ee0*/  FFMA R24, R25, 1.4426950216293334961, -R24 ;  /* 0x3fb8aa3b19187823 */ /* 0x000fe40000000818 */
[----:B------:R-:W-:Y:S02]  /*0ef0*/  FFMA.RM R0, R27, R0, 12582913 ;  /* 0x4b4000011b007423 */ /* 0x000fe40000004000 */
[----:B------:R-:W-:Y:S01]  /*0f00*/  FFMA R25, R25, 1.925963033500011079e-08, R24 ;  /* 0x32a5706019197823 */ /* 0x000fe20000000018 */
[----:B------:R-:W2:Y:S01]  /*0f10*/  MUFU.EX2 R22, R22 ;  /* 0x0000001600167308 */ /* 0x000ea20000000800 */
[----:B------:R-:W-:Y:S01]  /*0f20*/  FADD R26, R0, -12583039 ;  /* 0xcb40007f001a7421 */ /* 0x000fe20000000000 */
[----:B------:R-:W-:Y:S01]  /*0f30*/  FFMA R24, R17, 1.4426950216293334961, -R6 ;  /* 0x3fb8aa3b11187823 */ /* 0x000fe20000000806 */
[----:B0-----:R-:W-:-:S02]  /*0f40*/  FFMA R11, R8, R18, R11 ;  /* 0x00000012080b7223 */ /* 0x001fc4000000000b */
[----:B------:R-:W-:Y:S01]  /*0f50*/  FFMA R26, R23, 1.4426950216293334961, -R26 ;  /* 0x3fb8aa3b171a7823 */ /* 0x000fe2000000081a */
[----:B------:R-:W-:Y:S01]  /*0f60*/  FFMA R24, R17, 1.925963033500011079e-08, R24 ;  /* 0x32a5706011187823 */ /* 0x000fe20000000018 */
[----:B------:R-:W-:Y:S01]  /*0f70*/  FFMA R14, R14, R20, R11 ;  /* 0x000000140e0e7223 */ /* 0x000fe2000000000b */
[----:B------:R-:W0:Y:S01]  /*0f80*/  MUFU.EX2 R6, R25 ;  /* 0x0000001900067308 */ /* 0x000e220000000800 */
[----:B------:R-:W-:Y:S01]  /*0f90*/  FFMA R26, R23, 1.925963033500011079e-08, R26 ;  /* 0x32a57060171a7823 */ /* 0x000fe2000000001a */
[----:B------:R-:W-:Y:S01]  /*0fa0*/  SHF.L.U32 R11, R0, 0x17, RZ ;  /* 0x00000017000b7819 */ /* 0x000fe200000006ff */
[----:B-1----:R-:W-:Y:S01]  /*0fb0*/  FFMA R15, R15, R21, R14 ;  /* 0x000000150f0f7223 */ /* 0x002fe2000000000e */
[----:B------:R-:W-:-:S04]  /*0fc0*/  SHF.L.U32 R14, R19, 0x17, RZ ;  /* 0x00000017130e7819 */ /* 0x000fc800000006ff */
[----:B------:R-:W1:Y:S01]  /*0fd0*/  MUFU.EX2 R8, R24 ;  /* 0x0000001800087308 */ /* 0x000e620000000800 */
[----:B--2---:R-:W-:Y:S01]  /*0fe0*/  FFMA R15, R16, R22, R15 ;  /* 0x00000016100f7223 */ /* 0x004fe2000000000f */
[----:B------:R-:W-:-:S06]  /*0ff0*/  SHF.L.U32 R16, R7, 0x17, RZ ;  /* 0x0000001707107819 */ /* 0x000fcc00000006ff */
[----:B------:R-:W2:Y:S01]  /*1000*/  MUFU.EX2 R26, R26 ;  /* 0x0000001a001a7308 */ /* 0x000ea20000000800 */
[----:B0-----:R-:W-:-:S04]  /*1010*/  FFMA R15, R14, R6, R15 ;  /* 0x000000060e0f7223 */ /* 0x001fc8000000000f */
[----:B-1----:R-:W-:-:S04]  /*1020*/  FFMA R8, R16, R8, R15 ;  /* 0x0000000810087223 */ /* 0x002fc8000000000f */
[----:B--2---:R-:W-:Y:S01]  /*1030*/  FFMA R11, R11, R26, R8 ;  /* 0x0000001a0b0b7223 */ /* 0x004fe20000000008 */
[----:B------:R-:W-:Y:S06]  /*1040*/  BRA.U UP1, `(.L_x_8) ;  /* 0xfffffff901a47547 */ /* 0x000fec000b83ffff */
.L_x_7:
[----:B------:R-:W-:Y:S05]  /*1050*/  BRA.U !UP0, `(.L_x_6) ;  /* 0x0000000508707547 */ /* 0x000fea000b800000 */
[----:B------:R-:W0:Y:S01]  /*1060*/  LDCU UR4, c[0x0][0x394] ;  /* 0x00007280ff0477ac */ /* 0x000e220008000800 */
[----:B------:R-:W-:Y:S02]  /*1070*/  UISETP.GE.U32.AND UP0, UPT, UR5, 0x4, UPT ;  /* 0x000000040500788c */ /* 0x000fe4000bf06070 */
[----:B0-----:R-:W-:-:S04]  /*1080*/  ULOP3.LUT UR6, UR4, 0x3, URZ, 0xc0, !UPT ;  /* 0x0000000304067892 */ /* 0x001fc8000f8ec0ff */
[----:B------:R-:W-:-:S03]  /*1090*/  UISETP.NE.AND UP1, UPT, UR6, URZ, UPT ;  /* 0x000000ff0600728c */ /* 0x000fc6000bf25270 */
[----:B------:R-:W-:Y:S08]  /*10a0*/  BRA.U !UP0, `(.L_x_9) ;  /* 0x0000000108b07547 */ /* 0x000ff0000b800000 */
[----:B------:R-:W-:-:S05]  /*10b0*/  IMAD.WIDE.U32 R14, R13, 0x4, R2 ;  /* 0x000000040d0e7825 */ /* 0x000fca00078e0002 */
[----:B------:R-:W2:Y:S04]  /*10c0*/  LDG.E R5, desc[UR8][R14.64] ;  /* 0x000000080e057981 */ /* 0x000ea8000c1e1900 */
[----:B------:R-:W3:Y:S04]  /*10d0*/  LDG.E R17, desc[UR8][R14.64+0x4] ;  /* 0x000004080e117981 */ /* 0x000ee8000c1e1900 */
[----:B------:R-:W4:Y:S04]  /*10e0*/  LDG.E R19, desc[UR8][R14.64+0x8] ;  /* 0x000008080e137981 */ /* 0x000f28000c1e1900 */
[----:B------:R-:W4:Y:S01]  /*10f0*/  LDG.E R21, desc[UR8][R14.64+0xc] ;  /* 0x00000c080e157981 */ /* 0x000f22000c1e1900 */
[----:B------:R-:W-:Y:S01]  /*1100*/  HFMA2 R20, -RZ, RZ, 0.96630859375, -0.0022525787353515625 ;  /* 0x3bbb989dff147431 */ /* 0x000fe200000001ff */
[----:B------:R-:W-:Y:S01]  /*1110*/  IADD3 R13, PT, PT, R13, 0x4, RZ ;  /* 0x000000040d0d7810 */ /* 0x000fe20007ffe0ff */
[----:B--2--5:R-:W-:Y:S01]  /*1120*/  FADD R7, R5, -R10 ;  /* 0x8000000a05077221 */ /* 0x024fe20000000000 */
[----:B------:R-:W-:-:S03]  /*1130*/  MOV R5, 0x437c0000 ;  /* 0x437c000000057802 */ /* 0x000fc60000000f00 */
[----:B------:R-:W-:Y:S01]  /*1140*/  FFMA.SAT R0, R7, R20, 0.5 ;  /* 0x3f00000007007423 */ /* 0x000fe20000002014 */
[----:B---3--:R-:W-:-:S03]  /*1150*/  FADD R17, R17, -R10 ;  /* 0x8000000a11117221 */ /* 0x008fc60000000000 */
[-C--:B------:R-:W-:Y:S01]  /*1160*/  FFMA.RM R0, R0, R5.reuse, 12582913 ;  /* 0x4b40000100007423 */ /* 0x080fe20000004005 */
[--C-:B----4-:R-:W-:Y:S01]  /*1170*/  FADD R6, R19, -R10.reuse ;  /* 0x8000000a13067221 */ /* 0x110fe20000000000 */
[-C--:B------:R-:W-:Y:S02]  /*1180*/  FFMA.SAT R4, R17, R20.reuse, 0.5 ;  /* 0x3f00000011047423 */ /* 0x080fe40000002014 */
[----:B------:R-:W-:Y:S01]  /*1190*/  FADD R8, R0, -12583039 ;  /* 0xcb40007f00087421 */ /* 0x000fe20000000000 */
[----:B------:R-:W-:Y:S01]  /*11a0*/  FFMA.SAT R18, R6, R20, 0.5 ;  /* 0x3f00000006127423 */ /* 0x000fe20000002014 */
[----:B------:R-:W-:Y:S01]  /*11b0*/  FFMA.RM R4, R4, R5, 12582913 ;  /* 0x4b40000104047423 */ /* 0x000fe20000004005 */
[----:B------:R-:W-:Y:S01]  /*11c0*/  FADD R14, R21, -R10 ;  /* 0x8000000a150e7221 */ /* 0x000fe20000000000 */
[----:B------:R-:W-:Y:S01]  /*11d0*/  FFMA R8, R7, 1.4426950216293334961, -R8 ;  /* 0x3fb8aa3b07087823 */ /* 0x000fe20000000808 */
[----:B------:R-:W-:Y:S01]  /*11e0*/  SHF.L.U32 R0, R0, 0x17, RZ ;  /* 0x0000001700007819 */ /* 0x000fe200000006ff */
[----:B------:R-:W-:-:S02]  /*11f0*/  FADD R16, R4, -12583039 ;  /* 0xcb40007f04107421 */ /* 0x000fc40000000000 */
[----:B------:R-:W-:Y:S01]  /*1200*/  FFMA R8, R7, 1.925963033500011079e-08, R8 ;  /* 0x32a5706007087823 */ /* 0x000fe20000000008 */
[-C--:B------:R-:W-:Y:S01]  /*1210*/  FFMA.RM R7, R18, R5.reuse, 12582913 ;  /* 0x4b40000112077423 */ /* 0x080fe20000004005 */
[----:B------:R-:W-:Y:S01]  /*1220*/  FFMA.SAT R18, R14, R20, 0.5 ;  /* 0x3f0000000e127423 */ /* 0x000fe20000002014 */
[----:B------:R-:W-:Y:S02]  /*1230*/  FFMA R16, R17, 1.4426950216293334961, -R16 ;  /* 0x3fb8aa3b11107823 */ /* 0x000fe40000000810 */
[----:B------:R-:W-:Y:S01]  /*1240*/  FADD R15, R7, -12583039 ;  /* 0xcb40007f070f7421 */ /* 0x000fe20000000000 */
[----:B------:R-:W-:Y:S01]  /*1250*/  FFMA.RM R18, R18, R5, 12582913 ;  /* 0x4b40000112127423 */ /* 0x000fe20000004005 */
[----:B------:R-:W-:Y:S01]  /*1260*/  FFMA R16, R17, 1.925963033500011079e-08, R16 ;  /* 0x32a5706011107823 */ /* 0x000fe20000000010 */
[----:B------:R-:W0:Y:S01]  /*1270*/  MUFU.EX2 R8, R8 ;  /* 0x0000000800087308 */ /* 0x000e220000000800 */
[----:B------:R-:W-:Y:S01]  /*1280*/  FFMA R15, R6, 1.4426950216293334961, -R15 ;  /* 0x3fb8aa3b060f7823 */ /* 0x000fe2000000080f */
[----:B------:R-:W-:Y:S01]  /*1290*/  FADD R5, R18, -12583039 ;  /* 0xcb40007f12057421 */ /* 0x000fe20000000000 */
[----:B------:R-:W-:-:S02]  /*12a0*/  SHF.L.U32 R7, R7, 0x17, RZ ;  /* 0x0000001707077819 */ /* 0x000fc400000006ff */
[----:B------:R-:W-:Y:S01]  /*12b0*/  FFMA R15, R6, 1.925963033500011079e-08, R15 ;  /* 0x32a57060060f7823 */ /* 0x000fe2000000000f */
[C---:B------:R-:W-:Y:S02]  /*12c0*/  FFMA R5, R14.reuse, 1.4426950216293334961, -R5 ;  /* 0x3fb8aa3b0e057823 */ /* 0x040fe40000000805 */
[----:B------:R-:W1:Y:S02]  /*12d0*/  MUFU.EX2 R16, R16 ;  /* 0x0000001000107308 */ /* 0x000e640000000800 */
[----:B------:R-:W-:Y:S01]  /*12e0*/  FFMA R14, R14, 1.925963033500011079e-08, R5 ;  /* 0x32a570600e0e7823 */ /* 0x000fe20000000005 */
[----:B------:R-:W-:-:S05]  /*12f0*/  SHF.L.U32 R5, R4, 0x17, RZ ;  /* 0x0000001704057819 */ /* 0x000fca00000006ff */
[----:B------:R-:W2:Y:S01]  /*1300*/  MUFU.EX2 R15, R15 ;  /* 0x0000000f000f7308 */ /* 0x000ea20000000800 */
[----:B0-----:R-:W-:Y:S01]  /*1310*/  FFMA R0, R0, R8, R11 ;  /* 0x0000000800007223 */ /* 0x001fe2000000000b */
[----:B------:R-:W-:-:S06]  /*1320*/  SHF.L.U32 R11, R18, 0x17, RZ ;  /* 0x00000017120b7819 */ /* 0x000fcc00000006ff */
[----:B------:R-:W0:Y:S01]  /*1330*/  MUFU.EX2 R14, R14 ;  /* 0x0000000e000e7308 */ /* 0x000e220000000800 */
[----:B-1----:R-:W-:-:S04]  /*1340*/  FFMA R0, R5, R16, R0 ;  /* 0x0000001005007223 */ /* 0x002fc80000000000 */
[----:B--2---:R-:W-:-:S04]  /*1350*/  FFMA R0, R7, R15, R0 ;  /* 0x0000000f07007223 */ /* 0x004fc80000000000 */
[----:B0-----:R-:W-:-:S07]  /*1360*/  FFMA R11, R11, R14, R0 ;  /* 0x0000000e0b0b7223 */ /* 0x001fce0000000000 */
.L_x_9:
[----:B------:R-:W-:Y:S05]  /*1370*/  BRA.U !UP1, `(.L_x_6) ;  /* 0x0000000109a87547 */ /* 0x000fea000b800000 */
[----:B------:R-:W-:Y:S02]  /*1380*/  UISETP.NE.AND UP0, UPT, UR6, 0x1, UPT ;  /* 0x000000010600788c */ /* 0x000fe4000bf05270 */
[----:B------:R-:W-:-:S04]  /*1390*/  ULOP3.LUT UR4, UR4, 0x1, URZ, 0xc0, !UPT ;  /* 0x0000000104047892 */ /* 0x000fc8000f8ec0ff */
[----:B------:R-:W-:-:S03]  /*13a0*/  UISETP.NE.U32.AND UP1, UPT, UR4, 0x1, UPT ;  /* 0x000000010400788c */ /* 0x000fc6000bf25070 */
[----:B------:R-:W-:Y:S08]  /*13b0*/  BRA.U !UP0, `(.L_x_10) ;  /* 0x0000000108607547 */ /* 0x000ff0000b800000 */
[----:B------:R-:W-:-:S05]  /*13c0*/  IMAD.WIDE.U32 R4, R13, 0x4, R2 ;  /* 0x000000040d047825 */ /* 0x000fca00078e0002 */
[----:B------:R-:W2:Y:S04]  /*13d0*/  LDG.E R7, desc[UR8][R4.64] ;  /* 0x0000000804077981 */ /* 0x000ea8000c1e1900 */
[----:B------:R-:W3:Y:S01]  /*13e0*/  LDG.E R17, desc[UR8][R4.64+0x4] ;  /* 0x0000040804117981 */ /* 0x000ee2000c1e1900 */
[----:B------:R-:W-:Y:S01]  /*13f0*/  HFMA2 R0, -RZ, RZ, 0.96630859375, -0.0022525787353515625 ;  /* 0x3bbb989dff007431 */ /* 0x000fe200000001ff */
[----:B------:R-:W-:Y:S02]  /*1400*/  MOV R15, 0x437c0000 ;  /* 0x437c0000000f7802 */ /* 0x000fe40000000f00 */
[----:B------:R-:W-:Y:S01]  /*1410*/  IADD3 R13, PT, PT, R13, 0x2, RZ ;  /* 0x000000020d0d7810 */ /* 0x000fe20007ffe0ff */
[----:B--2--5:R-:W-:-:S04]  /*1420*/  FADD R7, R7, -R10 ;  /* 0x8000000a07077221 */ /* 0x024fc80000000000 */
[----:B------:R-:W-:Y:S01]  /*1430*/  FFMA.SAT R6, R7, R0, 0.5 ;  /* 0x3f00000007067423 */ /* 0x000fe20000002000 */
[----:B---3--:R-:W-:-:S03]  /*1440*/  FADD R17, R17, -R10 ;  /* 0x8000000a11117221 */ /* 0x008fc60000000000 */
[----:B------:R-:W-:Y:S01]  /*1450*/  FFMA.RM R6, R6, R15, 12582913 ;  /* 0x4b40000106067423 */ /* 0x000fe2000000400f */
[----:B------:R-:W-:-:S03]  /*1460*/  FFMA.SAT R8, R17, R0, 0.5 ;  /* 0x3f00000011087423 */ /* 0x000fc60000002000 */
[----:B------:R-:W-:Y:S01]  /*1470*/  FADD R0, R6, -12583039 ;  /* 0xcb40007f06007421 */ /* 0x000fe20000000000 */
[----:B------:R-:W-:Y:S01]  /*1480*/  FFMA.RM R8, R8, R15, 12582913 ;  /* 0x4b40000108087423 */ /* 0x000fe2000000400f */
[----:B------:R-:W-:Y:S02]  /*1490*/  SHF.L.U32 R6, R6, 0x17, RZ ;  /* 0x0000001706067819 */ /* 0x000fe400000006ff */
[C---:B------:R-:W-:Y:S01]  /*14a0*/  FFMA R0, R7.reuse, 1.4426950216293334961, -R0 ;  /* 0x3fb8aa3b07007823 */ /* 0x040fe20000000800 */
[C---:B------:R-:W-:Y:S01]  /*14b0*/  FADD R4, R8.reuse, -12583039 ;  /* 0xcb40007f08047421 */ /* 0x040fe20000000000 */
[----:B------:R-:W-:Y:S02]  /*14c0*/  SHF.L.U32 R5, R8, 0x17, RZ ;  /* 0x0000001708057819 */ /* 0x000fe400000006ff */
[----:B------:R-:W-:Y:S01]  /*14d0*/  FFMA R0, R7, 1.925963033500011079e-08, R0 ;  /* 0x32a5706007007823 */ /* 0x000fe20000000000 */
[----:B------:R-:W-:-:S04]  /*14e0*/  FFMA R4, R17, 1.4426950216293334961, -R4 ;  /* 0x3fb8aa3b11047823 */ /* 0x000fc80000000804 */
[----:B------:R-:W-:Y:S01]  /*14f0*/  FFMA R4, R17, 1.925963033500011079e-08, R4 ;  /* 0x32a5706011047823 */ /* 0x000fe20000000004 */
[----:B------:R-:W0:Y:S08]  /*1500*/  MUFU.EX2 R0, R0 ;  /* 0x0000000000007308 */ /* 0x000e300000000800 */
[----:B------:R-:W1:Y:S01]  /*1510*/  MUFU.EX2 R4, R4 ;  /* 0x0000000400047308 */ /* 0x000e620000000800 */
[----:B0-----:R-:W-:-:S04]  /*1520*/  FFMA R6, R6, R0, R11 ;  /* 0x0000000006067223 */ /* 0x001fc8000000000b */
[----:B-1----:R-:W-:-:S07]  /*1530*/  FFMA R11, R5, R4, R6 ;  /* 0x00000004050b7223 */ /* 0x002fce0000000006 */
.L_x_10:
[----:B------:R-:W-:Y:S05]  /*1540*/  BRA.U UP1, `(.L_x_6) ;  /* 0x0000000101347547 */ /* 0x000fea000b800000 */
[----:B------:R-:W-:-:S06]  /*1550*/  IMAD.WIDE.U32 R4, R13, 0x4, R2 ;  /* 0x000000040d047825 */ /* 0x000fcc00078e0002 */
[----:B------:R-:W2:Y:S01]  /*1560*/  LDG.E R5, desc[UR8][R4.64] ;  /* 0x0000000804057981 */ /* 0x000ea2000c1e1900 */
[----:B------:R-:W-:Y:S01]  /*1570*/  HFMA2 R7, -RZ, RZ, 0.96630859375, -0.0022525787353515625 ;  /* 0x3bbb989dff077431 */ /* 0x000fe200000001ff */
[----:B------:R-:W-:Y:S01]  /*1580*/  MOV R13, 0x437c0000 ;  /* 0x437c0000000d7802 */ /* 0x000fe20000000f00 */
[----:B--2--5:R-:W-:-:S04]  /*1590*/  FADD R0, R5, -R10 ;  /* 0x8000000a05007221 */ /* 0x024fc80000000000 */
[----:B------:R-:W-:-:S04]  /*15a0*/  FFMA.SAT R6, R0, R7, 0.5 ;  /* 0x3f00000000067423 */ /* 0x000fc80000002007 */
[----:B------:R-:W-:-:S04]  /*15b0*/  FFMA.RM R6, R6, R13, 12582913 ;  /* 0x4b40000106067423 */ /* 0x000fc8000000400d */
[C---:B------:R-:W-:Y:S01]  /*15c0*/  FADD R7, R6.reuse, -12583039 ;  /* 0xcb40007f06077421 */ /* 0x040fe20000000000 */
[----:B------:R-:W-:-:S03]  /*15d0*/  SHF.L.U32 R6, R6, 0x17, RZ ;  /* 0x0000001706067819 */ /* 0x000fc600000006ff */
[----:B------:R-:W-:-:S04]  /*15e0*/  FFMA R7, R0, 1.4426950216293334961, -R7 ;  /* 0x3fb8aa3b00077823 */ /* 0x000fc80000000807 */
[----:B------:R-:W-:-:S06]  /*15f0*/  FFMA R7, R0, 1.925963033500011079e-08, R7 ;  /* 0x32a5706000077823 */ /* 0x000fcc0000000007 */
[----:B------:R-:W0:Y:S02]  /*1600*/  MUFU.EX2 R7, R7 ;  /* 0x0000000700077308 */ /* 0x000e240000000800 */
[----:B0-----:R-:W-:-:S07]  /*1610*/  FFMA R11, R6, R7, R11 ;  /* 0x00000007060b7223 */ /* 0x001fce000000000b */
.L_x_6:
[----:B------:R-:W0:Y:S02]  /*1620*/  LDC R0, c[0x0][0x394] ;  /* 0x0000e500ff007b82 */ /* 0x000e240000000800 */
[----:B0-----:R-:W-:-:S13]  /*1630*/  ISETP.GE.AND P0, PT, R0, 0x1, PT ;  /* 0x000000010000780c */ /* 0x001fda0003f06270 */
[----:B------:R-:W-:Y:S05]  /*1640*/  @!P0 EXIT ;  /* 0x000000000000894d */ /* 0x000fea0003800000 */
[C---:B------:R-:W-:Y:S01]  /*1650*/  ISETP.GE.U32.AND P0, PT, R0.reuse, 0x8, PT ;  /* 0x000000080000780c */ /* 0x040fe20003f06070 */
[----:B------:R-:W-:Y:S01]  /*1660*/  HFMA2 R13, -RZ, RZ, 0, 0 ;  /* 0x00000000ff0d7431 */ /* 0x000fe200000001ff */
[----:B------:R-:W-:-:S11]  /*1670*/  LOP3.LUT R22, R0, 0x7, RZ, 0xc0, !PT ;  /* 0x0000000700167812 */ /* 0x000fd600078ec0ff */
[----:B------:R-:W-:Y:S05]  /*1680*/  @!P0 BRA `(.L_x_11) ;  /* 0x0000000c009c8947 */ /* 0x000fea0003800000 */
[----:B------:R-:W0:Y:S01]  /*1690*/  LDCU.128 UR4, c[0x0][0x380] ;  /* 0x00007000ff0477ac */ /* 0x000e220008000c00 */
[C---:B------:R-:W-:Y:S02]  /*16a0*/  LEA R8, P0, R9.reuse, 0x10, 0x2 ;  /* 0x0000001009087811 */ /* 0x040fe400078010ff */
[----:B------:R-:W-:Y:S02]  /*16b0*/  LOP3.LUT R13, R0, 0x7ffffff8, RZ, 0xc0, !PT ;  /* 0x7ffffff8000d7812 */ /* 0x000fe400078ec0ff */
[----:B------:R-:W-:Y:S02]  /*16c0*/  LEA.HI.X R15, R9, RZ, R12, 0x2, P0 ;  /* 0x000000ff090f7211 */ /* 0x000fe400000f140c */
[----:B------:R-:W-:Y:S02]  /*16d0*/  IADD3 R20, PT, PT, -R13, RZ, RZ ;  /* 0x000000ff0d147210 */ /* 0x000fe40007ffe1ff */
[C---:B0-----:R-:W-:Y:S02]  /*16e0*/  IADD3 R4, P1, PT, R8.reuse, UR4, RZ ;  /* 0x0000000408047c10 */ /* 0x041fe4000ff3e0ff */
[----:B------:R-:W-:-:S02]  /*16f0*/  IADD3 R8, P2, PT, R8, UR6, RZ ;  /* 0x0000000608087c10 */ /* 0x000fc4000ff5e0ff */
[C---:B------:R-:W-:Y:S02]  /*1700*/  IADD3.X R5, PT, PT, R15.reuse, UR5, RZ, P1, !PT ;  /* 0x000000050f057c10 */ /* 0x040fe40008ffe4ff */
[----:B------:R-:W-:-:S09]  /*1710*/  IADD3.X R15, PT, PT, R15, UR7, RZ, P2, !PT ;  /* 0x000000070f0f7c10 */ /* 0x000fd200097fe4ff */
.L_x_28:
[----:B0-----:R-:W2:Y:S01]  /*1720*/  LDG.E R7, desc[UR8][R4.64+-0x10] ;  /* 0xfffff00804077981 */ /* 0x001ea2000c1e1900 */
[----:B------:R-:W-:Y:S01]  /*1730*/  HFMA2 R17, -RZ, RZ, 3.7421875, 0 ;  /* 0x437c0000ff117431 */ /* 0x000fe200000001ff */
[----:B------:R-:W-:Y:S01]  /*1740*/  MOV R0, 0x3bbb989d ;  /* 0x3bbb989d00007802 */ /* 0x000fe20000000f00 */
[----:B------:R-:W0:Y:S01]  /*1750*/  MUFU.RCP R14, R11 ;  /* 0x0000000b000e7308 */ /* 0x000e220000001000 */
[----:B------:R-:W-:Y:S01]  /*1760*/  IADD3 R20, PT, PT, R20, 0x8, RZ ;  /* 0x0000000814147810 */ /* 0x000fe20007ffe0ff */
[----:B------:R-:W-:Y:S03]  /*1770*/  BSSY.RECONVERGENT B2, `(.L_x_12) ;  /* 0x0000016000027945 */ /* 0x000fe60003800200 */
[----:B------:R-:W-:Y:S01]  /*1780*/  ISETP.NE.AND P2, PT, R20, RZ, PT ;  /* 0x000000ff1400720c */ /* 0x000fe20003f45270 */
[----:B--2--5:R-:W-:-:S04]  /*1790*/  FADD R7, R7, -R10 ;  /* 0x8000000a07077221 */ /* 0x024fc80000000000 */
[----:B------:R-:W-:-:S04]  /*17a0*/  FFMA.SAT R0, R7, R0, 0.5 ;  /* 0x3f00000007007423 */ /* 0x000fc80000002000 */
[----:B------:R-:W-:Y:S01]  /*17b0*/  FFMA.RM R0, R0, R17, 12582913 ;  /* 0x4b40000100007423 */ /* 0x000fe20000004011 */
[----:B0-----:R-:W-:-:S03]  /*17c0*/  FFMA R17, R14, -R11, 1 ;  /* 0x3f8000000e117423 */ /* 0x001fc6000000080b */
[C---:B------:R-:W-:Y:S01]  /*17d0*/  FADD R6, R0.reuse, -12583039 ;  /* 0xcb40007f00067421 */ /* 0x040fe20000000000 */
[----:B------:R-:W-:Y:S01]  /*17e0*/  SHF.L.U32 R0, R0, 0x17, RZ ;  /* 0x0000001700007819 */ /* 0x000fe200000006ff */
[----:B------:R-:W-:Y:S02]  /*17f0*/  FFMA R17, R14, R17, R14 ;  /* 0x000000110e117223 */ /* 0x000fe4000000000e */
[----:B------:R-:W-:-:S04]  /*1800*/  FFMA R6, R7, 1.4426950216293334961, -R6 ;  /* 0x3fb8aa3b07067823 */ /* 0x000fc80000000806 */
[----:B------:R-:W-:-:S04]  /*1810*/  FFMA R6, R7, 1.925963033500011079e-08, R6 ;  /* 0x32a5706007067823 */ /* 0x000fc80000000006 */
[----:B------:R0:W1:Y:S02]  /*1820*/  MUFU.EX2 R7, R6 ;  /* 0x0000000600077308 */ /* 0x0000640000000800 */
[----:B0-----:R-:W-:Y:S01]  /*1830*/  MOV R6, R8 ;  /* 0x0000000800067202 */ /* 0x001fe20000000f00 */
[----:B-1----:R-:W-:-:S05]  /*1840*/  FMUL R0, R0, R7 ;  /* 0x0000000700007220 */ /* 0x002fca0000400000 */
[----:B------:R-:W0:Y:S01]  /*1850*/  FCHK P0, R0, R11 ;  /* 0x0000000b00007302 */ /* 0x000e220000000000 */
[----:B------:R-:W-:-:S04]  /*1860*/  FFMA R14, R0, R17, RZ ;  /* 0x00000011000e7223 */ /* 0x000fc800000000ff */
[----:B------:R-:W-:-:S04]  /*1870*/  FFMA R7, R14, -R11, R0 ;  /* 0x8000000b0e077223 */ /* 0x000fc80000000000 */
[----:B------:R-:W-:Y:S01]  /*1880*/  FFMA R17, R17, R7, R14 ;  /* 0x0000000711117223 */ /* 0x000fe2000000000e */
[----:B------:R-:W-:Y:S01]  /*1890*/  MOV R7, R15 ;  /* 0x0000000f00077202 */ /* 0x000fe20000000f00 */
[----:B0-----:R-:W-:Y:S06]  /*18a0*/  @!P0 BRA `(.L_x_13) ;  /* 0x0000000000088947 */ /* 0x001fec0003800000 */
[----:B------:R-:W-:-:S07]  /*18b0*/  MOV R8, 0x18d0 ;  /* 0x000018d000087802 */ /* 0x000fce0000000f00 */
[----:B------:R-:W-:Y:S05]  /*18c0*/  CALL.REL.NOINC `($__internal_0_$__cuda_sm3x_div_rn_noftz_f32_slowpath) ;  /* 0x00000018008c7944 */ /* 0x000fea0003c00000 */
.L_x_13:
[----:B------:R-:W-:Y:S05]  /*18d0*/  BSYNC.RECONVERGENT B2 ;  /* 0x0000000000027941 */ /* 0x000fea0003800200 */
.L_x_12:
[----:B------:R0:W-:Y:S04]  /*18e0*/  STG.E desc[UR8][R6.64+-0x10], R17 ;  /* 0xfffff01106007986 */ /* 0x0001e8000c101908 */
[----:B------:R-:W2:Y:S01]  /*18f0*/  LDG.E R15, desc[UR8][R4.64+-0xc] ;  /* 0xfffff408040f7981 */ /* 0x000ea2000c1e1900 */
[----:B------:R-:W-:Y:S01]  /*1900*/  HFMA2 R0, -RZ, RZ, 0.96630859375, -0.0022525787353515625 ;  /* 0x3bbb989dff007431 */ /* 0x000fe200000001ff */
[----:B------:R-:W-:Y:S01]  /*1910*/  MOV R19, 0x437c0000 ;  /* 0x437c000000137802 */ /* 0x000fe20000000f00 */
[----:B------:R-:W1:Y:S01]  /*1920*/  MUFU.RCP R14, R11 ;  /* 0x0000000b000e7308 */ /* 0x000e620000001000 */
[----:B------:R-:W-:Y:S01]  /*1930*/  BSSY.RECONVERGENT B2, `(.L_x_14) ;  /* 0x0000015000027945 */ /* 0x000fe20003800200 */
[----:B--2---:R-:W-:-:S04]  /*1940*/  FADD R15, R15, -R10 ;  /* 0x8000000a0f0f7221 */ /* 0x004fc80000000000 */
[----:B------:R-:W-:-:S04]  /*1950*/  FFMA.SAT R0, R15, R0, 0.5 ;  /* 0x3f0000000f007423 */ /* 0x000fc80000002000 */
[----:B------:R-:W-:Y:S01]  /*1960*/  FFMA.RM R0, R0, R19, 12582913 ;  /* 0x4b40000100007423 */ /* 0x000fe20000004013 */
[----:B-1----:R-:W-:-:S03]  /*1970*/  FFMA R19, R14, -R11, 1 ;  /* 0x3f8000000e137423 */ /* 0x002fc6000000080b */
[C---:B------:R-:W-:Y:S01]  /*1980*/  FADD R8, R0.reuse, -12583039 ;  /* 0xcb40007f00087421 */ /* 0x040fe20000000000 */
[----:B------:R-:W-:-:S03]  /*1990*/  SHF.L.U32 R0, R0, 0x17, RZ ;  /* 0x0000001700007819 */ /* 0x000fc600000006ff */
[----:B------:R-:W-:-:S04]  /*19a0*/  FFMA R8, R15, 1.4426950216293334961, -R8 ;  /* 0x3fb8aa3b0f087823 */ /* 0x000fc80000000808 */
[----:B------:R-:W-:-:S04]  /*19b0*/  FFMA R8, R15, 1.925963033500011079e-08, R8 ;  /* 0x32a570600f087823 */ /* 0x000fc80000000008 */
[----:B------:R-:W0:Y:S02]  /*19c0*/  MUFU.EX2 R15, R8 ;  /* 0x00000008000f7308 */ /* 0x000e240000000800 */
[----:B0-----:R-:W-:Y:S01]  /*19d0*/  FMUL R17, R0, R15 ;  /* 0x0000000f00117220 */ /* 0x001fe20000400000 */
[----:B------:R-:W-:-:S05]  /*19e0*/  FFMA R0, R14, R19, R14 ;  /* 0x000000130e007223 */ /* 0x000fca000000000e */
[----:B------:R-:W0:Y:S01]  /*19f0*/  FCHK P0, R17, R11 ;  /* 0x0000000b11007302 */ /* 0x000e220000000000 */
[----:B------:R-:W-:-:S04]  /*1a00*/  FFMA R14, R0, R17, RZ ;  /* 0x00000011000e7223 */ /* 0x000fc800000000ff */
[----:B------:R-:W-:-:S04]  /*1a10*/  FFMA R15, R14, -R11, R17 ;  /* 0x8000000b0e0f7223 */ /* 0x000fc80000000011 */
[----:B------:R-:W-:Y:S01]  /*1a20*/  FFMA R15, R0, R15, R14 ;  /* 0x0000000f000f7223 */ /* 0x000fe2000000000e */
[----:B0-----:R-:W-:Y:S06]  /*1a30*/  @!P0 BRA `(.L_x_15) ;  /* 0x0000000000108947 */ /* 0x001fec0003800000 */
[----:B------:R-:W-:Y:S02]  /*1a40*/  MOV R0, R17 ;  /* 0x0000001100007202 */ /* 0x000fe40000000f00 */
[----:B------:R-:W-:-:S07]  /*1a50*/  MOV R8, 0x1a70 ;  /* 0x00001a7000087802 */ /* 0x000fce0000000f00 */
[----:B------:R-:W-:Y:S05]  /*1a60*/  CALL.REL.NOINC `($__internal_0_$__cuda_sm3x_div_rn_noftz_f32_slowpath) ;  /* 0x0000001800247944 */ /* 0x000fea0003c00000 */
[----:B------:R-:W-:-:S07]  /*1a70*/  MOV R15, R17 ;  /* 0x00000011000f7202 */ /* 0x000fce0000000f00 */
.L_x_15:
[----:B------:R-:W-:Y:S05]  /*1a80*/  BSYNC.RECONVERGENT B2 ;  /* 0x0000000000027941 */ /* 0x000fea0003800200 */
.L_x_14:
        /* <DEDUP_REMOVED lines=14> */
[----:B0-----:R-:W0:Y:S02]  /*1b70*/  MUFU.EX2 R15, R8 ;  /* 0x00000008000f7308 */ /* 0x001e240000000800 */
        /* <DEDUP_REMOVED lines=11> */
.L_x_17:
[----:B------:R-:W-:Y:S05]  /*1c30*/  BSYNC.RECONVERGENT B2 ;  /* 0x0000000000027941 */ /* 0x000fea0003800200 */
.L_x_16:
        /* <DEDUP_REMOVED lines=26> */
.L_x_19:
[----:B------:R-:W-:Y:S05]  /*1de0*/  BSYNC.RECONVERGENT B2 ;  /* 0x0000000000027941 */ /* 0x000fea0003800200 */
.L_x_18:
        /* <DEDUP_REMOVED lines=26> */
.L_x_21:
[----:B------:R-:W-:Y:S05]  /*1f90*/  BSYNC.RECONVERGENT B2 ;  /* 0x0000000000027941 */ /* 0x000fea0003800200 */
.L_x_20:
        /* <DEDUP_REMOVED lines=26> */
.L_x_23:
[----:B------:R-:W-:Y:S05]  /*2140*/  BSYNC.RECONVERGENT B2 ;  /* 0x0000000000027941 */ /* 0x000fea0003800200 */
.L_x_22:
        /* <DEDUP_REMOVED lines=26> */
.L_x_25:
[----:B------:R-:W-:Y:S05]  /*22f0*/  BSYNC.RECONVERGENT B2 ;  /* 0x0000000000027941 */ /* 0x000fea0003800200 */
.L_x_24:
        /* <DEDUP_REMOVED lines=8> */
[----:B------:R-:W-:-:S04]  /*2380*/  FFMA.RM R0, R0, R19, 12582913 ;  /* 0x4b40000100007423 */ /* 0x000fc80000004013 */
[C---:B------:R-:W-:Y:S01]  /*2390*/  FADD R8, R0.reuse, -12583039 ;  /* 0xcb40007f00087421 */ /* 0x040fe20000000000 */
[----:B------:R-:W-:-:S03]  /*23a0*/  SHF.L.U32 R0, R0, 0x17, RZ ;  /* 0x0000001700007819 */ /* 0x000fc600000006ff */
[----:B------:R-:W-:-:S04]  /*23b0*/  FFMA R8, R17, 1.4426950216293334961, -R8 ;  /* 0x3fb8aa3b11087823 */ /* 0x000fc80000000808 */
[----:B------:R-:W-:Y:S01]  /*23c0*/  FFMA R8, R17, 1.925963033500011079e-08, R8 ;  /* 0x32a5706011087823 */ /* 0x000fe20000000008 */
[----:B-1----:R-:W-:-:S03]  /*23d0*/  FFMA R17, R14, -R11, 1 ;  /* 0x3f8000000e117423 */ /* 0x002fc6000000080b */
        /* <DEDUP_REMOVED lines=11> */
.L_x_27:
[----:B------:R-:W-:Y:S05]  /*2490*/  BSYNC.RECONVERGENT B2 ;  /* 0x0000000000027941 */ /* 0x000fea0003800200 */
.L_x_26:
[----:B------:R0:W-:Y:S01]  /*24a0*/  STG.E desc[UR8][R6.64+0xc], R17 ;  /* 0x00000c1106007986 */ /* 0x0001e2000c101908 */
[----:B------:R-:W-:Y:S02]  /*24b0*/  IADD3 R4, P0, PT, R4, 0x20, RZ ;  /* 0x0000002004047810 */ /* 0x000fe40007f1e0ff */
[----:B------:R-:W-:Y:S02]  /*24c0*/  IADD3 R8, P1, PT, R6, 0x20, RZ ;  /* 0x0000002006087810 */ /* 0x000fe40007f3e0ff */
[----:B------:R-:W-:Y:S02]  /*24d0*/  IADD3.X R5, PT, PT, RZ, R5, RZ, P0, !PT ;  /* 0x00000005ff057210 */ /* 0x000fe400007fe4ff */
[----:B------:R-:W-:Y:S01]  /*24e0*/  IADD3.X R15, PT, PT, RZ, R7, RZ, P1, !PT ;  /* 0x00000007ff0f7210 */ /* 0x000fe20000ffe4ff */
[----:B------:R-:W-:Y:S08]  /*24f0*/  @P2 BRA `(.L_x_28) ;  /* 0xfffffff000882947 */ /* 0x000ff0000383ffff */
.L_x_11:
[----:B------:R-:W-:-:S13]  /*2500*/  ISETP.NE.AND P0, PT, R22, RZ, PT ;  /* 0x000000ff1600720c */ /* 0x000fda0003f05270 */
[----:B------:R-:W-:Y:S05]  /*2510*/  @!P0 EXIT ;  /* 0x000000000000894d */ /* 0x000fea0003800000 */
[----:B------:R-:W1:Y:S01]  /*2520*/  LDCU UR4, c[0x0][0x394] ;  /* 0x00007280ff0477ac */ /* 0x000e620008000800 */
[----:B------:R-:W-:Y:S01]  /*2530*/  ISETP.GE.U32.AND P0, PT, R22, 0x4, PT ;  /* 0x000000041600780c */ /* 0x000fe20003f06070 */
[----:B-1----:R-:W-:-:S12]  /*2540*/  ULOP3.LUT UR4, UR4, 0x3, URZ, 0xc0, !UPT ;  /* 0x0000000304047892 */ /* 0x002fd8000f8ec0ff */
[----:B------:R-:W-:Y:S05]  /*2550*/  @!P0 BRA `(.L_x_29) ;  /* 0x0000000400cc8947 */ /* 0x000fea0003800000 */
[----:B------:R-:W-:-:S05]  /*2560*/  IMAD.WIDE.U32 R4, R13, 0x4, R2 ;  /* 0x000000040d047825 */ /* 0x000fca00078e0002 */
[----:B0-----:R-:W2:Y:S01]  /*2570*/  LDG.E R7, desc[UR8][R4.64] ;  /* 0x0000000804077981 */ /* 0x001ea2000c1e1900 */
[----:B------:R-:W-:Y:S01]  /*2580*/  HFMA2 R0, -RZ, RZ, 0.96630859375, -0.0022525787353515625 ;  /* 0x3bbb989dff007431 */ /* 0x000fe200000001ff */
[----:B------:R-:W-:Y:S01]  /*2590*/  MOV R15, 0x437c0000 ;  /* 0x437c0000000f7802 */ /* 0x000fe20000000f00 */
[----:B------:R-:W0:Y:S01]  /*25a0*/  MUFU.RCP R8, R11 ;  /* 0x0000000b00087308 */ /* 0x000e220000001000 */
[----:B------:R-:W-:Y:S01]  /*25b0*/  BSSY.RECONVERGENT B2, `(.L_x_30) ;  /* 0x0000015000027945 */ /* 0x000fe20003800200 */
[----:B--2--5:R-:W-:-:S04]  /*25c0*/  FADD R7, R7, -R10 ;  /* 0x8000000a07077221 */ /* 0x024fc80000000000 */
[----:B------:R-:W-:-:S04]  /*25d0*/  FFMA.SAT R0, R7, R0, 0.5 ;  /* 0x3f00000007007423 */ /* 0x000fc80000002000 */
[----:B------:R-:W-:Y:S01]  /*25e0*/  FFMA.RM R0, R0, R15, 12582913 ;  /* 0x4b40000100007423 */ /* 0x000fe2000000400f */
[----:B0-----:R-:W-:-:S03]  /*25f0*/  FFMA R15, R8, -R11, 1 ;  /* 0x3f800000080f7423 */ /* 0x001fc6000000080b */
        /* <DEDUP_REMOVED lines=16> */
.L_x_31:
[----:B------:R-:W-:Y:S05]  /*2700*/  BSYNC.RECONVERGENT B2 ;  /* 0x0000000000027941 */ /* 0x000fea0003800200 */
.L_x_30:
[----:B------:R-:W0:Y:S01]  /*2710*/  LDCU.64 UR6, c[0x0][0x388] ;  /* 0x00007100ff0677ac */ /* 0x000e220008000a00 */
[----:B------:R-:W-:-:S04]  /*2720*/  IADD3 R0, P0, PT, R9, R13, RZ ;  /* 0x0000000d09007210 */ /* 0x000fc80007f1e0ff */
[----:B------:R-:W-:Y:S02]  /*2730*/  IADD3.X R7, PT, PT, RZ, R12, RZ, P0, !PT ;  /* 0x0000000cff077210 */ /* 0x000fe400007fe4ff */
[----:B0-----:R-:W-:-:S04]  /*2740*/  LEA R6, P0, R0, UR6, 0x2 ;  /* 0x0000000600067c11 */ /* 0x001fc8000f8010ff */
[----:B------:R-:W-:-:S05]  /*2750*/  LEA.HI.X R7, R0, UR7, R7, 0x2, P0 ;  /* 0x0000000700077c11 */ /* 0x000fca00080f1407 */
        /* <DEDUP_REMOVED lines=26> */
.L_x_33:
[----:B------:R-:W-:Y:S05]  /*2900*/  BSYNC.RECONVERGENT B2 ;  /* 0x0000000000027941 */ /* 0x000fea0003800200 */
.L_x_32:
        /* <DEDUP_REMOVED lines=26> */
.L_x_35:
[----:B------:R-:W-:Y:S05]  /*2ab0*/  BSYNC.RECONVERGENT B2 ;  /* 0x0000000000027941 */ /* 0x000fea0003800200 */
.L_x_34:
[----:B------:R0:W-:Y:S04]  /*2ac0*/  STG.E desc[UR8][R6.64+0x8], R15 ;  /* 0x0000080f06007986 */ /* 0x0001e8000c101908 */
[----:B------:R-:W2:Y:S01]  /*2ad0*/  LDG.E R5, desc[UR8][R4.64+0xc] ;  /* 0x00000c0804057981 */ /* 0x000ea2000c1e1900 */
[----:B------:R-:W-:Y:S01]  /*2ae0*/  HFMA2 R17, -RZ, RZ, 0.96630859375, -0.0022525787353515625 ;  /* 0x3bbb989dff117431 */ /* 0x000fe200000001ff */
[----:B------:R-:W-:Y:S01]  /*2af0*/  MOV R19, 0x437c0000 ;  /* 0x437c000000137802 */ /* 0x000fe20000000f00 */
[----:B------:R-:W1:Y:S01]  /*2b00*/  MUFU.RCP R14, R11 ;  /* 0x0000000b000e7308 */ /* 0x000e620000001000 */
[----:B------:R-:W-:Y:S01]  /*2b10*/  BSSY.RECONVERGENT B2, `(.L_x_36) ;  /* 0x0000015000027945 */ /* 0x000fe20003800200 */
[----:B--2---:R-:W-:Y:S01]  /*2b20*/  FADD R0, R5, -R10 ;  /* 0x8000000a05007221 */ /* 0x004fe20000000000 */
[----:B-1----:R-:W-:-:S03]  /*2b30*/  FFMA R5, R14, -R11, 1 ;  /* 0x3f8000000e057423 */ /* 0x002fc6000000080b */
[----:B------:R-:W-:-:S04]  /*2b40*/  FFMA.SAT R8, R0, R17, 0.5 ;  /* 0x3f00000000087423 */ /* 0x000fc80000002011 */
[----:B------:R-:W-:-:S04]  /*2b50*/  FFMA.RM R8, R8, R19, 12582913 ;  /* 0x4b40000108087423 */ /* 0x000fc80000004013 */
[C---:B------:R-:W-:Y:S01]  /*2b60*/  FADD R17, R8.reuse, -12583039 ;  /* 0xcb40007f08117421 */ /* 0x040fe20000000000 */
[----:B------:R-:W-:-:S03]  /*2b70*/  SHF.L.U32 R8, R8, 0x17, RZ ;  /* 0x0000001708087819 */ /* 0x000fc600000006ff */
[----:B------:R-:W-:-:S04]  /*2b80*/  FFMA R17, R0, 1.4426950216293334961, -R17 ;  /* 0x3fb8aa3b00117823 */ /* 0x000fc80000000811 */
[----:B------:R-:W-:Y:S01]  /*2b90*/  FFMA R17, R0, 1.925963033500011079e-08, R17 ;  /* 0x32a5706000117823 */ /* 0x000fe20000000011 */
[----:B------:R-:W-:-:S05]  /*2ba0*/  FFMA R0, R14, R5, R14 ;  /* 0x000000050e007223 */ /* 0x000fca000000000e */
[----:B------:R-:W0:Y:S02]  /*2bb0*/  MUFU.EX2 R17, R17 ;  /* 0x0000001100117308 */ /* 0x000e240000000800 */
[----:B0-----:R-:W-:-:S06]  /*2bc0*/  FMUL R15, R8, R17 ;  /* 0x00000011080f7220 */ /* 0x001fcc0000400000 */
        /* <DEDUP_REMOVED lines=9> */
.L_x_37:
[----:B------:R-:W-:Y:S05]  /*2c60*/  BSYNC.RECONVERGENT B2 ;  /* 0x0000000000027941 */ /* 0x000fea0003800200 */
.L_x_36:
[----:B------:R1:W-:Y:S01]  /*2c70*/  STG.E desc[UR8][R6.64+0xc], R5 ;  /* 0x00000c0506007986 */ /* 0x0003e2000c101908 */
[----:B------:R-:W-:-:S07]  /*2c80*/  IADD3 R13, PT, PT, R13, 0x4, RZ ;  /* 0x000000040d0d7810 */ /* 0x000fce0007ffe0ff */
.L_x_29:
[----:B------:R-:W-:-:S13]  /*2c90*/  ISETP.NE.AND P0, PT, RZ, UR4, PT ;  /* 0x00000004ff007c0c */ /* 0x000fda000bf05270 */
[----:B------:R-:W-:Y:S05]  /*2ca0*/  @!P0 EXIT ;  /* 0x000000000000894d */ /* 0x000fea0003800000 */
[----:B------:R-:W-:-:S09]  /*2cb0*/  UISETP.NE.AND UP0, UPT, UR4, 0x1, UPT ;  /* 0x000000010400788c */ /* 0x000fd2000bf05270 */
[----:B------:R-:W-:Y:S05]  /*2cc0*/  BRA.U !UP0, `(.L_x_38) ;  /* 0x0000000108f47547 */ /* 0x000fea000b800000 */
[----:B-1----:R-:W-:-:S05]  /*2cd0*/  IMAD.WIDE.U32 R4, R13, 0x4, R2 ;  /* 0x000000040d047825 */ /* 0x002fca00078e0002 */
        /* <DEDUP_REMOVED lines=25> */
.L_x_40:
[----:B------:R-:W-:Y:S05]  /*2e70*/  BSYNC.RECONVERGENT B2 ;  /* 0x0000000000027941 */ /* 0x000fea0003800200 */
.L_x_39:
        /* <DEDUP_REMOVED lines=31> */
.L_x_42:
[----:B------:R-:W-:Y:S05]  /*3070*/  BSYNC.RECONVERGENT B2 ;  /* 0x0000000000027941 */ /* 0x000fea0003800200 */
.L_x_41:
[----:B------:R2:W-:Y:S01]  /*3080*/  STG.E desc[UR8][R6.64+0x4], R5 ;  /* 0x0000040506007986 */ /* 0x0005e2000c101908 */
[----:B------:R-:W-:-:S07]  /*3090*/  IADD3 R13, PT, PT, R13, 0x2, RZ ;  /* 0x000000020d0d7810 */ /* 0x000fce0007ffe0ff */
.L_x_38:
[----:B------:R-:W3:Y:S02]  /*30a0*/  LDC R0, c[0x0][0x394] ;  /* 0x0000e500ff007b82 */ /* 0x000ee40000000800 */
[----:B---3--:R-:W-:-:S04]  /*30b0*/  LOP3.LUT R0, R0, 0x1, RZ, 0xc0, !PT ;  /* 0x0000000100007812 */ /* 0x008fc800078ec0ff */
[----:B------:R-:W-:-:S13]  /*30c0*/  ISETP.NE.U32.AND P0, PT, R0, 0x1, PT ;  /* 0x000000010000780c */ /* 0x000fda0003f05070 */
[----:B------:R-:W-:Y:S05]  /*30d0*/  @P0 EXIT ;  /* 0x000000000000094d */ /* 0x000fea0003800000 */
[----:B------:R-:W-:-:S06]  /*30e0*/  IMAD.WIDE.U32 R2, R13, 0x4, R2 ;  /* 0x000000040d027825 */ /* 0x000fcc00078e0002 */
[----:B------:R-:W3:Y:S01]  /*30f0*/  LDG.E R3, desc[UR8][R2.64] ;  /* 0x0000000802037981 */ /* 0x000ee2000c1e1900 */
[----:B-12---:R-:W-:Y:S01]  /*3100*/  HFMA2 R5, -RZ, RZ, 0.96630859375, -0.0022525787353515625 ;  /* 0x3bbb989dff057431 */ /* 0x006fe200000001ff */
[----:B0-----:R-:W-:Y:S01]  /*3110*/  MOV R7, 0x437c0000 ;  /* 0x437c000000077802 */ /* 0x001fe20000000f00 */
[----:B------:R-:W0:Y:S01]  /*3120*/  MUFU.RCP R4, R11 ;  /* 0x0000000b00047308 */ /* 0x000e220000001000 */
[----:B------:R-:W-:Y:S01]  /*3130*/  BSSY.RECONVERGENT B2, `(.L_x_43) ;  /* 0x0000015000027945 */ /* 0x000fe20003800200 */
[----:B---3-5:R-:W-:Y:S01]  /*3140*/  FADD R10, R3, -R10 ;  /* 0x8000000a030a7221 */ /* 0x028fe20000000000 */
[----:B0-----:R-:W-:-:S03]  /*3150*/  FFMA R3, R4, -R11, 1 ;  /* 0x3f80000004037423 */ /* 0x001fc6000000080b */
[----:B------:R-:W-:-:S04]  /*3160*/  FFMA.SAT R0, R10, R5, 0.5 ;  /* 0x3f0000000a007423 */ /* 0x000fc80000002005 */
[----:B------:R-:W-:-:S04]  /*3170*/  FFMA.RM R0, R0, R7, 12582913 ;  /* 0x4b40000100007423 */ /* 0x000fc80000004007 */
[C---:B------:R-:W-:Y:S01]  /*3180*/  FADD R5, R0.reuse, -12583039 ;  /* 0xcb40007f00057421 */ /* 0x040fe20000000000 */
[----:B------:R-:W-:-:S03]  /*3190*/  SHF.L.U32 R0, R0, 0x17, RZ ;  /* 0x0000001700007819 */ /* 0x000fc600000006ff */
[----:B------:R-:W-:-:S04]  /*31a0*/  FFMA R5, R10, 1.4426950216293334961, -R5 ;  /* 0x3fb8aa3b0a057823 */ /* 0x000fc80000000805 */
[----:B------:R-:W-:-:S06]  /*31b0*/  FFMA R5, R10, 1.925963033500011079e-08, R5 ;  /* 0x32a570600a057823 */ /* 0x000fcc0000000005 */
        /* <DEDUP_REMOVED lines=12> */
.L_x_44:
[----:B------:R-:W-:Y:S05]  /*3280*/  BSYNC.RECONVERGENT B2 ;  /* 0x0000000000027941 */ /* 0x000fea0003800200 */
.L_x_43:
[----:B------:R-:W0:Y:S01]  /*3290*/  LDCU.64 UR4, c[0x0][0x388] ;  /* 0x00007100ff0477ac */ /* 0x000e220008000a00 */
[----:B------:R-:W-:-:S04]  /*32a0*/  IADD3 R9, P0, PT, R9, R13, RZ ;  /* 0x0000000d09097210 */ /* 0x000fc80007f1e0ff */
[----:B------:R-:W-:Y:S02]  /*32b0*/  IADD3.X R12, PT, PT, RZ, R12, RZ, P0, !PT ;  /* 0x0000000cff0c7210 */ /* 0x000fe400007fe4ff */
[----:B0-----:R-:W-:-:S04]  /*32c0*/  LEA R2, P0, R9, UR4, 0x2 ;  /* 0x0000000409027c11 */ /* 0x001fc8000f8010ff */
[----:B------:R-:W-:-:S05]  /*32d0*/  LEA.HI.X R3, R9, UR5, R12, 0x2, P0 ;  /* 0x0000000509037c11 */ /* 0x000fca00080f140c */
[----:B------:R-:W-:Y:S01]  /*32e0*/  STG.E desc[UR8][R2.64], R7 ;  /* 0x0000000702007986 */ /* 0x000fe2000c101908 */
[----:B------:R-:W-:Y:S05]  /*32f0*/  EXIT ;  /* 0x000000000000794d */ /* 0x000fea0003800000 */
        .weak           $__internal_0_$__cuda_sm3x_div_rn_noftz_f32_slowpath
        .type           $__internal_0_$__cuda_sm3x_div_rn_noftz_f32_slowpath,@function
        .size           $__internal_0_$__cuda_sm3x_div_rn_noftz_f32_slowpath,(.L_x_57 - $__internal_0_$__cuda_sm3x_div_rn_noftz_f32_slowpath)
$__internal_0_$__cuda_sm3x_div_rn_noftz_f32_slowpath:
[----:B------:R-:W-:Y:S01]  /*3300*/  SHF.R.U32.HI R14, RZ, 0x17, R11 ;  /* 0x00000017ff0e7819 */ /* 0x000fe2000001160b */
[----:B------:R-:W-:Y:S01]  /*3310*/  BSSY.RECONVERGENT B0, `(.L_x_45) ;  /* 0x0000065000007945 */ /* 0x000fe20003800200 */
[----:B------:R-:W-:Y:S02]  /*3320*/  SHF.R.U32.HI R17, RZ, 0x17, R0 ;  /* 0x00000017ff117819 */ /* 0x000fe40000011600 */
[----:B------:R-:W-:Y:S02]  /*3330*/  LOP3.LUT R14, R14, 0xff, RZ, 0xc0, !PT ;  /* 0x000000ff0e0e7812 */ /* 0x000fe400078ec0ff */
[----:B------:R-:W-:Y:S02]  /*3340*/  LOP3.LUT R17, R17, 0xff, RZ, 0xc0, !PT ;  /* 0x000000ff11117812 */ /* 0x000fe400078ec0ff */
[----:B------:R-:W-:Y:S02]  /*3350*/  IADD3 R16, PT, PT, R14, -0x1, RZ ;  /* 0xffffffff0e107810 */ /* 0x000fe40007ffe0ff */
[----:B------:R-:W-:-:S02]  /*3360*/  IADD3 R15, PT, PT, R17, -0x1, RZ ;  /* 0xffffffff110f7810 */ /* 0x000fc40007ffe0ff */
[----:B------:R-:W-:Y:S02]  /*3370*/  ISETP.GT.U32.AND P0, PT, R16, 0xfd, PT ;  /* 0x000000fd1000780c */ /* 0x000fe40003f04070 */
[----:B------:R-:W-:Y:S02]  /*3380*/  MOV R19, R11 ;  /* 0x0000000b00137202 */ /* 0x000fe40000000f00 */
[----:B------:R-:W-:-:S13]  /*3390*/  ISETP.GT.U32.OR P0, PT, R15, 0xfd, P0 ;  /* 0x000000fd0f00780c */ /* 0x000fda0000704470 */
[----:B------:R-:W-:Y:S01]  /*33a0*/  @!P0 MOV R15, RZ ;  /* 0x000000ff000f8202 */ /* 0x000fe20000000f00 */
[----:B------:R-:W-:Y:S06]  /*33b0*/  @!P0 BRA `(.L_x_46) ;  /* 0x0000000000648947 */ /* 0x000fec0003800000 */
[----:B------:R-:W-:Y:S02]  /*33c0*/  FSETP.GTU.FTZ.AND P0, PT, |R0|, +INF , PT ;  /* 0x7f8000000000780b */ /* 0x000fe40003f1c200 */
[----:B------:R-:W-:-:S04]  /*33d0*/  FSETP.GTU.FTZ.AND P1, PT, |R11|, +INF , PT ;  /* 0x7f8000000b00780b */ /* 0x000fc80003f3c200 */
[----:B------:R-:W-:-:S13]  /*33e0*/  PLOP3.LUT P0, PT, P0, P1, PT, 0xf8, 0x8f ;  /* 0x00000000008f781c */ /* 0x000fda0000703f70 */
[----:B------:R-:W-:Y:S05]  /*33f0*/  @P0 BRA `(.L_x_47) ;  /* 0x0000000400540947 */ /* 0x000fea0003800000 */
[----:B------:R-:W-:-:S13]  /*3400*/  LOP3.LUT P0, RZ, R19, 0x7fffffff, R0, 0xc8, !PT ;  /* 0x7fffffff13ff7812 */ /* 0x000fda000780c800 */
[----:B------:R-:W-:Y:S05]  /*3410*/  @!P0 BRA `(.L_x_48) ;  /* 0x0000000400448947 */ /* 0x000fea0003800000 */
[C---:B------:R-:W-:Y:S02]  /*3420*/  FSETP.NEU.FTZ.AND P3, PT, |R0|.reuse, +INF , PT ;  /* 0x7f8000000000780b */ /* 0x040fe40003f7d200 */
[----:B------:R-:W-:Y:S02]  /*3430*/  FSETP.NEU.FTZ.AND P1, PT, |R11|, +INF , PT ;  /* 0x7f8000000b00780b */ /* 0x000fe40003f3d200 */
[----:B------:R-:W-:-:S11]  /*3440*/  FSETP.NEU.FTZ.AND P0, PT, |R0|, +INF , PT ;  /* 0x7f8000000000780b */ /* 0x000fd60003f1d200 */
[----:B------:R-:W-:Y:S05]  /*3450*/  @!P1 BRA !P3, `(.L_x_48) ;  /* 0x0000000400349947 */ /* 0x000fea0005800000 */
[----:B------:R-:W-:-:S04]  /*3460*/  LOP3.LUT P3, RZ, R0, 0x7fffffff, RZ, 0xc0, !PT ;  /* 0x7fffffff00ff7812 */ /* 0x000fc8000786c0ff */
[----:B------:R-:W-:-:S13]  /*3470*/  PLOP3.LUT P1, PT, P1, P3, PT, 0x2f, 0xf2 ;  /* 0x0000000000f2781c */ /* 0x000fda0000f26577 */
[----:B------:R-:W-:Y:S05]  /*3480*/  @P1 BRA `(.L_x_49) ;  /* 0x0000000400201947 */ /* 0x000fea0003800000 */
[----:B------:R-:W-:-:S04]  /*3490*/  LOP3.LUT P1, RZ, R19, 0x7fffffff, RZ, 0xc0, !PT ;  /* 0x7fffffff13ff7812 */ /* 0x000fc8000782c0ff */
[----:B------:R-:W-:-:S13]  /*34a0*/  PLOP3.LUT P0, PT, P0, P1, PT, 0x2f, 0xf2 ;  /* 0x0000000000f2781c */ /* 0x000fda0000702577 */
[----:B------:R-:W-:Y:S05]  /*34b0*/  @P0 BRA `(.L_x_50) ;  /* 0x0000000400080947 */ /* 0x000fea0003800000 */
[----:B------:R-:W-:-:S04]  /*34c0*/  IADD3 R15, PT, PT, R17, -0x1, RZ ;  /* 0xffffffff110f7810 */ /* 0x000fc80007ffe0ff */
[----:B------:R-:W-:Y:S02]  /*34d0*/  ISETP.GE.AND P0, PT, R15, RZ, PT ;  /* 0x000000ff0f00720c */ /* 0x000fe40003f06270 */
[----:B------:R-:W-:-:S04]  /*34e0*/  IADD3 R15, PT, PT, R14, -0x1, RZ ;  /* 0xffffffff0e0f7810 */ /* 0x000fc80007ffe0ff */
[----:B------:R-:W-:-:S07]  /*34f0*/  ISETP.GE.AND P1, PT, R15, RZ, PT ;  /* 0x000000ff0f00720c */ /* 0x000fce0003f26270 */
[----:B------:R-:W-:Y:S01]  /*3500*/  @P0 MOV R15, RZ ;  /* 0x000000ff000f0202 */ /* 0x000fe20000000f00 */
[----:B------:R-:W-:Y:S01]  /*3510*/  @!P0 FFMA R0, R0, 1.84467440737095516160e+19, RZ ;  /* 0x5f80000000008823 */ /* 0x000fe200000000ff */
[----:B------:R-:W-:-:S04]  /*3520*/  @!P0 MOV R15, 0xffffffc0 ;  /* 0xffffffc0000f8802 */ /* 0x000fc80000000f00 */
[----:B------:R-:W-:Y:S01]  /*3530*/  @!P1 FFMA R19, R11, 1.84467440737095516160e+19, RZ ;  /* 0x5f8000000b139823 */ /* 0x000fe200000000ff */
[----:B------:R-:W-:-:S07]  /*3540*/  @!P1 IADD3 R15, PT, PT, R15, 0x40, RZ ;  /* 0x000000400f0f9810 */ /* 0x000fce0007ffe0ff */
.L_x_46:
[----:B------:R-:W-:Y:S01]  /*3550*/  LEA R16, R14, 0xc0800000, 0x17 ;  /* 0xc08000000e107811 */ /* 0x000fe200078eb8ff */
[----:B------:R-:W-:Y:S01]  /*3560*/  BSSY.RECONVERGENT B1, `(.L_x_51) ;  /* 0x0000036000017945 */ /* 0x000fe20003800200 */
[----:B------:R-:W-:Y:S02]  /*3570*/  IADD3 R17, PT, PT, R17, -0x7f, RZ ;  /* 0xffffff8111117810 */ /* 0x000fe40007ffe0ff */
[----:B------:R-:W-:-:S03]  /*3580*/  IADD3 R23, PT, PT, -R16, R19, RZ ;  /* 0x0000001310177210 */ /* 0x000fc60007ffe1ff */
[----:B------:R-:W-:Y:S01]  /*3590*/  IMAD R0, R17, -0x800000, R0 ;  /* 0xff80000011007824 */ /* 0x000fe200078e0200 */
[----:B------:R-:W0:Y:S01]  /*35a0*/  MUFU.RCP R16, R23 ;  /* 0x0000001700107308 */ /* 0x000e220000001000 */
[----:B------:R-:W-:-:S04]  /*35b0*/  FADD.FTZ R19, -R23, -RZ ;  /* 0x800000ff17137221 */ /* 0x000fc80000010100 */
[----:B0-----:R-:W-:-:S04]  /*35c0*/  FFMA R21, R16, R19, 1 ;  /* 0x3f80000010157423 */ /* 0x001fc80000000013 */
[----:B------:R-:W-:-:S04]  /*35d0*/  FFMA R21, R16, R21, R16 ;  /* 0x0000001510157223 */ /* 0x000fc80000000010 */
[----:B------:R-:W-:-:S04]  /*35e0*/  FFMA R16, R0, R21, RZ ;  /* 0x0000001500107223 */ /* 0x000fc800000000ff */
[----:B------:R-:W-:-:S04]  /*35f0*/  FFMA R18, R19, R16, R0 ;  /* 0x0000001013127223 */ /* 0x000fc80000000000 */
[----:B------:R-:W-:Y:S01]  /*3600*/  FFMA R18, R21, R18, R16 ;  /* 0x0000001215127223 */ /* 0x000fe20000000010 */
[----:B------:R-:W-:-:S03]  /*3610*/  IADD3 R16, PT, PT, R17, 0x7f, -R14 ;  /* 0x0000007f11107810 */ /* 0x000fc60007ffe80e */
[----:B------:R-:W-:Y:S01]  /*3620*/  FFMA R19, R19, R18, R0 ;  /* 0x0000001213137223 */ /* 0x000fe20000000000 */
[----:B------:R-:W-:-:S03]  /*3630*/  IADD3 R15, PT, PT, R16, R15, RZ ;  /* 0x0000000f100f7210 */ /* 0x000fc60007ffe0ff */
[----:B------:R-:W-:-:S05]  /*3640*/  FFMA R0, R21, R19, R18 ;  /* 0x0000001315007223 */ /* 0x000fca0000000012 */
[----:B------:R-:W-:-:S04]  /*3650*/  SHF.R.U32.HI R14, RZ, 0x17, R0 ;  /* 0x00000017ff0e7819 */ /* 0x000fc80000011600 */
[----:B------:R-:W-:-:S04]  /*3660*/  LOP3.LUT R14, R14, 0xff, RZ, 0xc0, !PT ;  /* 0x000000ff0e0e7812 */ /* 0x000fc800078ec0ff */
[----:B------:R-:W-:-:S04]  /*3670*/  IADD3 R14, PT, PT, R14, R15, RZ ;  /* 0x0000000f0e0e7210 */ /* 0x000fc80007ffe0ff */
[----:B------:R-:W-:-:S04]  /*3680*/  IADD3 R16, PT, PT, R14, -0x1, RZ ;  /* 0xffffffff0e107810 */ /* 0x000fc80007ffe0ff */
[----:B------:R-:W-:-:S13]  /*3690*/  ISETP.GE.U32.AND P0, PT, R16, 0xfe, PT ;  /* 0x000000fe1000780c */ /* 0x000fda0003f06070 */
[----:B------:R-:W-:Y:S05]  /*36a0*/  @!P0 BRA `(.L_x_52) ;  /* 0x0000000000808947 */ /* 0x000fea0003800000 */
[----:B------:R-:W-:-:S13]  /*36b0*/  ISETP.GT.AND P0, PT, R14, 0xfe, PT ;  /* 0x000000fe0e00780c */ /* 0x000fda0003f04270 */
[----:B------:R-:W-:Y:S05]  /*36c0*/  @P0 BRA `(.L_x_53) ;  /* 0x00000000006c0947 */ /* 0x000fea0003800000 */
[----:B------:R-:W-:-:S13]  /*36d0*/  ISETP.GE.AND P0, PT, R14, 0x1, PT ;  /* 0x000000010e00780c */ /* 0x000fda0003f06270 */
[----:B------:R-:W-:Y:S05]  /*36e0*/  @P0 BRA `(.L_x_54) ;  /* 0x0000000000740947 */ /* 0x000fea0003800000 */
[----:B------:R-:W-:Y:S02]  /*36f0*/  ISETP.GE.AND P0, PT, R14, -0x18, PT ;  /* 0xffffffe80e00780c */ /* 0x000fe40003f06270 */
[----:B------:R-:W-:-:S11]  /*3700*/  LOP3.LUT R0, R0, 0x80000000, RZ, 0xc0, !PT ;  /* 0x8000000000007812 */ /* 0x000fd600078ec0ff */
[----:B------:R-:W-:Y:S05]  /*3710*/  @!P0 BRA `(.L_x_54) ;  /* 0x0000000000688947 */ /* 0x000fea0003800000 */
[CCC-:B------:R-:W-:Y:S01]  /*3720*/  FFMA.RZ R15, R21.reuse, R19.reuse, R18.reuse ;  /* 0x00000013150f7223 */ /* 0x1c0fe2000000c012 */
[CCC-:B------:R-:W-:Y:S01]  /*3730*/  FFMA.RP R16, R21.reuse, R19.reuse, R18.reuse ;  /* 0x0000001315107223 */ /* 0x1c0fe20000008012 */
[----:B------:R-:W-:Y:S01]  /*3740*/  FFMA.RM R19, R21, R19, R18 ;  /* 0x0000001315137223 */ /* 0x000fe20000004012 */
[C---:B------:R-:W-:Y:S02]  /*3750*/  IADD3 R18, PT, PT, R14.reuse, 0x20, RZ ;  /* 0x000000200e127810 */ /* 0x040fe40007ffe0ff */
[----:B------:R-:W-:Y:S02]  /*3760*/  LOP3.LUT R15, R15, 0x7fffff, RZ, 0xc0, !PT ;  /* 0x007fffff0f0f7812 */ /* 0x000fe400078ec0ff */
[C---:B------:R-:W-:Y:S02]  /*3770*/  ISETP.NE.AND P3, PT, R14.reuse, RZ, PT ;  /* 0x000000ff0e00720c */ /* 0x040fe40003f65270 */
[----:B------:R-:W-:Y:S02]  /*3780*/  LOP3.LUT R15, R15, 0x800000, RZ, 0xfc, !PT ;  /* 0x008000000f0f7812 */ /* 0x000fe400078efcff */
[----:B------:R-:W-:-:S02]  /*3790*/  ISETP.NE.AND P1, PT, R14, RZ, PT ;  /* 0x000000ff0e00720c */ /* 0x000fc40003f25270 */
[----:B------:R-:W-:Y:S02]  /*37a0*/  IADD3 R14, PT, PT, -R14, RZ, RZ ;  /* 0x000000ff0e0e7210 */ /* 0x000fe40007ffe1ff */
[----:B------:R-:W-:Y:S02]  /*37b0*/  SHF.L.U32 R18, R15, R18, RZ ;  /* 0x000000120f127219 */ /* 0x000fe400000006ff */
[----:B------:R-:W-:Y:S02]  /*37c0*/  FSETP.NEU.FTZ.AND P0, PT, R16, R19, PT ;  /* 0x000000131000720b */ /* 0x000fe40003f1d000 */
[----:B------:R-:W-:Y:S02]  /*37d0*/  SEL R14, R14, RZ, P3 ;  /* 0x000000ff0e0e7207 */ /* 0x000fe40001800000 */
[----:B------:R-:W-:Y:S02]  /*37e0*/  ISETP.NE.AND P1, PT, R18, RZ, P1 ;  /* 0x000000ff1200720c */ /* 0x000fe40000f25270 */
[----:B------:R-:W-:-:S02]  /*37f0*/  SHF.R.U32.HI R14, RZ, R14, R15 ;  /* 0x0000000eff0e7219 */ /* 0x000fc4000001160f */
[----:B------:R-:W-:Y:S02]  /*3800*/  PLOP3.LUT P0, PT, P0, P1, PT, 0xf8, 0x8f ;  /* 0x00000000008f781c */ /* 0x000fe40000703f70 */
[----:B------:R-:W-:Y:S02]  /*3810*/  SHF.R.U32.HI R16, RZ, 0x1, R14 ;  /* 0x00000001ff107819 */ /* 0x000fe4000001160e */
[----:B------:R-:W-:-:S04]  /*3820*/  SEL R15, RZ, 0x1, !P0 ;  /* 0x00000001ff0f7807 */ /* 0x000fc80004000000 */
[----:B------:R-:W-:-:S04]  /*3830*/  LOP3.LUT R15, R15, 0x1, R16, 0xf8, !PT ;  /* 0x000000010f0f7812 */ /* 0x000fc800078ef810 */
[----:B------:R-:W-:-:S04]  /*3840*/  LOP3.LUT R15, R15, R14, RZ, 0xc0, !PT ;  /* 0x0000000e0f0f7212 */ /* 0x000fc800078ec0ff */
[----:B------:R-:W-:-:S04]  /*3850*/  IADD3 R15, PT, PT, R16, R15, RZ ;  /* 0x0000000f100f7210 */ /* 0x000fc80007ffe0ff */
[----:B------:R-:W-:Y:S01]  /*3860*/  LOP3.LUT R0, R15, R0, RZ, 0xfc, !PT ;  /* 0x000000000f007212 */ /* 0x000fe200078efcff */
[----:B------:R-:W-:Y:S06]  /*3870*/  BRA `(.L_x_54) ;  /* 0x0000000000107947 */ /* 0x000fec0003800000 */
.L_x_53:
[----:B------:R-:W-:-:S04]  /*3880*/  LOP3.LUT R0, R0, 0x80000000, RZ, 0xc0, !PT ;  /* 0x8000000000007812 */ /* 0x000fc800078ec0ff */
[----:B------:R-:W-:Y:S01]  /*3890*/  LOP3.LUT R0, R0, 0x7f800000, RZ, 0xfc, !PT ;  /* 0x7f80000000007812 */ /* 0x000fe200078efcff */
[----:B------:R-:W-:Y:S06]  /*38a0*/  BRA `(.L_x_54) ;  /* 0x0000000000047947 */ /* 0x000fec0003800000 */
.L_x_52:
[----:B------:R-:W-:-:S07]  /*38b0*/  LEA R0, R15, R0, 0x17 ;  /* 0x000000000f007211 */ /* 0x000fce00078eb8ff */
.L_x_54:
[----:B------:R-:W-:Y:S05]  /*38c0*/  BSYNC.RECONVERGENT B1 ;  /* 0x0000000000017941 */ /* 0x000fea0003800200 */
.L_x_51:
[----:B------:R-:W-:Y:S05]  /*38d0*/  BRA `(.L_x_55) ;  /* 0x0000000000207947 */ /* 0x000fea0003800000 */
.L_x_50:
[----:B------:R-:W-:-:S04]  /*38e0*/  LOP3.LUT R0, R19, 0x80000000, R0, 0x48, !PT ;  /* 0x8000000013007812 */ /* 0x000fc800078e4800 */
[----:B------:R-:W-:Y:S01]  /*38f0*/  LOP3.LUT R0, R0, 0x7f800000, RZ, 0xfc, !PT ;  /* 0x7f80000000007812 */ /* 0x000fe200078efcff */
[----:B------:R-:W-:Y:S06]  /*3900*/  BRA `(.L_x_55) ;  /* 0x0000000000147947 */ /* 0x000fec0003800000 */
.L_x_49:
[----:B------:R-:W-:Y:S01]  /*3910*/  LOP3.LUT R0, R19, 0x80000000, R0, 0x48, !PT ;  /* 0x8000000013007812 */ /* 0x000fe200078e4800 */
[----:B------:R-:W-:Y:S06]  /*3920*/  BRA `(.L_x_55) ;  /* 0x00000000000c7947 */ /* 0x000fec0003800000 */
.L_x_48:
[----:B------:R-:W0:Y:S01]  /*3930*/  MUFU.RSQ R0, -QNAN ;  /* 0xffc0000000007908 */ /* 0x000e220000001400 */
[----:B------:R-:W-:Y:S05]  /*3940*/  BRA `(.L_x_55) ;  /* 0x0000000000047947 */ /* 0x000fea0003800000 */
.L_x_47:
[----:B------:R-:W-:-:S07]  /*3950*/  FADD.FTZ R0, R0, R11 ;  /* 0x0000000b00007221 */ /* 0x000fce0000010000 */
.L_x_55:
[----:B------:R-:W-:Y:S05]  /*3960*/  BSYNC.RECONVERGENT B0 ;  /* 0x0000000000007941 */ /* 0x000fea0003800200 */
.L_x_45:
[----:B------:R-:W-:Y:S01]  /*3970*/  HFMA2 R15, -RZ, RZ, 0, 0 ;  /* 0x00000000ff0f7431 */ /* 0x000fe200000001ff */
[----:B------:R-:W-:Y:S02]  /*3980*/  MOV R14, R8 ;  /* 0x00000008000e7202 */ /* 0x000fe40000000f00 */
[----:B0-----:R-:W-:Y:S02]  /*3990*/  MOV R17, R0 ;  /* 0x0000000000117202 */ /* 0x001fe40000000f00 */
[----:B------:R-:W-:Y:S05]  /*39a0*/  RET.REL.NODEC R14 `(_Z20softmax_naive_kernelPfS_ii) ;  /* 0xffffffc40e947950 */ /* 0x000fea0003c3ffff */
.L_x_56:
[----:B------:R-:W-:-:S00]  /*39b0*/  BRA `(.L_x_56) ;  /* 0xfffffffc00fc7947 */ /* 0x000fc0000383ffff */
[----:B------:R-:W-:-:S00]  /*39c0*/  NOP ;  /* 0x0000000000007918 */ /* 0x000fc00000000000 */
        /* <DEDUP_REMOVED lines=11> */
.L_x_57:


//--------------------- .nv.shared.reserved.0     --------------------------
	.section	.nv.shared.reserved.0,"aw",@nobits
	.weak		__nv_reservedSMEM_offset_0_alias
	.size		__nv_reservedSMEM_offset_0_alias, 0, 64
	.other		__nv_reservedSMEM_offset_0_alias,@"STO_CUDA_RESERVED_SHARED STV_DEFAULT"
__nv_reservedSMEM_offset_0_alias:
	.zero		0
	.zero		64


//--------------------- .nv.constant0._Z20softmax_naive_kernelPfS_ii --------------------------
	.section	.nv.constant0._Z20softmax_naive_kernelPfS_ii,"a",@progbits
	.sectionflags	@""
	.align	4
.nv.constant0._Z20softmax_naive_kernelPfS_ii:
	.zero		920


//--------------------- SYMBOLS --------------------------

	.type		.nv.reservedSmem.offset0,@object
	.size		.nv.reservedSmem.offset0,0x4
